// auto-generated by cutlass_sweep.gemm — config: {"arch": "sm_100", "cluster_m": 2, "cluster_n": 1, "dtype": "fp16", "dtype_b": "fp16", "layout": "nt", "stages": 0, "tile_k": 64, "tile_m": 256, "tile_n": 160}
#include "cutlass/cutlass.h"
#include "cutlass/gemm/collective/collective_builder.hpp"
#include "cutlass/gemm/device/gemm_universal_adapter.h"
#include "cutlass/gemm/kernel/gemm_universal.hpp"
#include "cutlass/epilogue/collective/collective_builder.hpp"

using ElemA = cutlass::half_t;
using ElemB = cutlass::half_t;
using ElemCD = cutlass::half_t;
using Acc  = float;
using TileShape    = cute::Shape<cute::_256, cute::_160, cute::_64>;
using ClusterShape = cute::Shape<cute::_2, cute::_1, cute::_1>;

using CollectiveEpilogue = typename cutlass::epilogue::collective::CollectiveBuilder<
    cutlass::arch::Sm100, cutlass::arch::OpClassTensorOp,
    TileShape, ClusterShape,
    cutlass::epilogue::collective::EpilogueTileAuto,
    Acc, Acc,
    ElemCD, cutlass::layout::RowMajor, 128 / cutlass::sizeof_bits<ElemCD>::value,
    ElemCD, cutlass::layout::RowMajor, 128 / cutlass::sizeof_bits<ElemCD>::value,
    cutlass::epilogue::collective::EpilogueScheduleAuto
  >::CollectiveOp;

using CollectiveMainloop = typename cutlass::gemm::collective::CollectiveBuilder<
    cutlass::arch::Sm100, cutlass::arch::OpClassTensorOp,
    ElemA, cutlass::layout::RowMajor, 128 / cutlass::sizeof_bits<ElemA>::value,
    ElemB, cutlass::layout::ColumnMajor, 128 / cutlass::sizeof_bits<ElemB>::value,
    Acc,
    TileShape, ClusterShape,
    cutlass::gemm::collective::StageCountAutoCarveout<static_cast<int>(sizeof(typename CollectiveEpilogue::SharedStorage))>,
    cutlass::gemm::collective::KernelScheduleAuto
  >::CollectiveOp;

using GemmKernel = cutlass::gemm::kernel::GemmUniversal<
    cute::Shape<int,int,int,int>,
    CollectiveMainloop,
    CollectiveEpilogue
>;
using Gemm = cutlass::gemm::device::GemmUniversalAdapter<GemmKernel>;

// Force the device kernel symbol into the cubin without needing a host main.
auto* _anchor = &cutlass::device_kernel<GemmKernel>;


// ===== COMPILED SASS (sm_100a) =====

	.target	sm_100a

	.elftype	@"ET_EXEC"


//--------------------- .note.nv.tkinfo           --------------------------
	.section	.note.nv.tkinfo,"",@"SHT_NOTE"
	.sectionflags	@"SHF_NOTE_NV_TKINFO"
	.tkinfo
        /*0018*/ 	.word	0x00000002
        /*0030*/ 	.string	""
        /*0030*/ 	.string	"ptxas"
        /*0030*/ 	.string	"Cuda compilation tools, release 13.0, V13.0.88"
        /*0030*/ 	.string	"Build cuda_13.0.r13.0/compiler.36424714_0"
        /*0030*/ 	.string	"-arch sm_100a -m 64 "



//--------------------- .note.nv.cuinfo           --------------------------
	.section	.note.nv.cuinfo,"",@"SHT_NOTE"
	.sectionflags	@"SHF_NOTE_NV_CUINFO"
        /*0018*/ 	.short	0x0002
        /*001a*/ 	.short	0x0064
        /*001c*/ 	.short	0x0082
	.zero		2


//--------------------- .nv.info                  --------------------------
	.section	.nv.info,"",@"SHT_CUDA_INFO"
	.align	4


	//----- nvinfo : EIATTR_REGCOUNT
	.align		4
        /*0000*/ 	.byte	0x04, 0x2f
        /*0002*/ 	.short	(.L_19 - .L_18)
	.align		4
.L_18:
        /*0004*/ 	.word	index@(_ZN7cutlass13device_kernelINS_4gemm6kernel13GemmUniversalIN4cute5tupleIJiiiiEEENS1_10collective13CollectiveMmaINS1_35MainloopSm100TmaUmmaWarpSpecializedILi5ELi2ELi3ENS5_IJNS4_1CILi2EEENSA_ILi1EEESC_EEEEENS5_IJNSA_ILi256EEENSA_ILi160EEENSA_ILi64EEEEEENS_6half_tENS5_IJlSC_lEEESJ_SK_NS4_8TiledMMAINS4_8MMA_AtomIJNS4_26SM100_MMA_F16BF16_2x1SM_SSISJ_SJ_fLi256ELi160ELNS4_4UMMA5MajorE0ELSP_0ELNSO_7ScaleInE0ELSQ_0EEEEEENS4_6LayoutINS5_IJSC_SC_SC_EEENS5_IJNSA_ILi0EEESV_SV_EEEEENS5_IJNS4_10UnderscoreESY_SY_EEEEENS4_18SM100_TMA_2SM_LOADENS4_14ComposedLayoutINS4_7SwizzleILi3ELi4ELi3EEENS4_18smem_ptr_flag_bitsILi16EEENST_INS5_IJNSA_ILi8EEESH_EEENS5_IJSH_SC_EEEEEEEvNS4_8identityES11_S1B_vS1C_EENS_8epilogue10collective18CollectiveEpilogueINS1E_23Sm100TmaWarpSpecializedILi2ELi1ELi160ELb1ELb0EEEJNS5_IJNSA_ILi128EEESG_SH_EEENS5_IJNST_IS1J_SC_EENST_ISG_SC_EEEEESJ_SK_SJ_SK_NS1E_6fusion15FusionCallbacksIS1I_NS1O_17LinearCombinationISJ_fSJ_fLNS_15FloatRoundStyleE2EEES1K_S1N_JEEENS4_5SM1004TMEM4LOAD26SM100_TMEM_LOAD_32dp32b32xENS4_13SM90_TMA_LOADENS12_INS13_ILi2ELi4ELi3EEES16_NST_INS5_IJS17_NSA_ILi32EEEEEENS5_IJS20_SC_EEEEEEENS4_39AutoVectorizingCopyWithAssumedAlignmentILi128EEENS4_14SM90_TMA_STOREES24_S26_S26_EEEvvEEEEvNT_6ParamsE)
        /*0008*/ 	.word	0x000000ff


	//----- nvinfo : EIATTR_FRAME_SIZE
	.align		4
.L_19:
        /*000c*/ 	.byte	0x04, 0x11
        /*000e*/ 	.short	(.L_21 - .L_20)
	.align		4
.L_20:
        /*0010*/ 	.word	index@($__internal_2_$__cuda_sm10x_tcgen05_guardrail_trap_unallocated_columns_being_dealloced)
        /*0014*/ 	.word	0x00000070


	//----- nvinfo : EIATTR_FRAME_SIZE
	.align		4
.L_21:
        /*0018*/ 	.byte	0x04, 0x11
        /*001a*/ 	.short	(.L_23 - .L_22)
	.align		4
.L_22:
        /*001c*/ 	.word	index@($__internal_1_$__cuda_sm10x_tcgen05_guardrail_trap_phase_invalid_during_alloc)
        /*0020*/ 	.word	0x00000070


	//----- nvinfo : EIATTR_FRAME_SIZE
	.align		4
.L_23:
        /*0024*/ 	.byte	0x04, 0x11
        /*0026*/ 	.short	(.L_25 - .L_24)
	.align		4
.L_24:
        /*0028*/ 	.word	index@($__internal_0_$__cuda_sm10x_tcgen05_guardrail_trap_col_being_dealloced_not_returned_by_alloc)
        /*002c*/ 	.word	0x00000070


	//----- nvinfo : EIATTR_FRAME_SIZE
	.align		4
.L_25:
        /*0030*/ 	.byte	0x04, 0x11
        /*0032*/ 	.short	(.L_27 - .L_26)
	.align		4
.L_26:
        /*0034*/ 	.word	index@(_ZN7cutlass13device_kernelINS_4gemm6kernel13GemmUniversalIN4cute5tupleIJiiiiEEENS1_10collective13CollectiveMmaINS1_35MainloopSm100TmaUmmaWarpSpecializedILi5ELi2ELi3ENS5_IJNS4_1CILi2EEENSA_ILi1EEESC_EEEEENS5_IJNSA_ILi256EEENSA_ILi160EEENSA_ILi64EEEEEENS_6half_tENS5_IJlSC_lEEESJ_SK_NS4_8TiledMMAINS4_8MMA_AtomIJNS4_26SM100_MMA_F16BF16_2x1SM_SSISJ_SJ_fLi256ELi160ELNS4_4UMMA5MajorE0ELSP_0ELNSO_7ScaleInE0ELSQ_0EEEEEENS4_6LayoutINS5_IJSC_SC_SC_EEENS5_IJNSA_ILi0EEESV_SV_EEEEENS5_IJNS4_10UnderscoreESY_SY_EEEEENS4_18SM100_TMA_2SM_LOADENS4_14ComposedLayoutINS4_7SwizzleILi3ELi4ELi3EEENS4_18smem_ptr_flag_bitsILi16EEENST_INS5_IJNSA_ILi8EEESH_EEENS5_IJSH_SC_EEEEEEEvNS4_8identityES11_S1B_vS1C_EENS_8epilogue10collective18CollectiveEpilogueINS1E_23Sm100TmaWarpSpecializedILi2ELi1ELi160ELb1ELb0EEEJNS5_IJNSA_ILi128EEESG_SH_EEENS5_IJNST_IS1J_SC_EENST_ISG_SC_EEEEESJ_SK_SJ_SK_NS1E_6fusion15FusionCallbacksIS1I_NS1O_17LinearCombinationISJ_fSJ_fLNS_15FloatRoundStyleE2EEES1K_S1N_JEEENS4_5SM1004TMEM4LOAD26SM100_TMEM_LOAD_32dp32b32xENS4_13SM90_TMA_LOADENS12_INS13_ILi2ELi4ELi3EEES16_NST_INS5_IJS17_NSA_ILi32EEEEEENS5_IJS20_SC_EEEEEEENS4_39AutoVectorizingCopyWithAssumedAlignmentILi128EEENS4_14SM90_TMA_STOREES24_S26_S26_EEEvvEEEEvNT_6ParamsE)
        /*0038*/ 	.word	0x00000070


	//----- nvinfo : EIATTR_MIN_STACK_SIZE
	.align		4
.L_27:
        /*003c*/ 	.byte	0x04, 0x12
        /*003e*/ 	.short	(.L_29 - .L_28)
	.align		4
.L_28:
        /*0040*/ 	.word	index@(_ZN7cutlass13device_kernelINS_4gemm6kernel13GemmUniversalIN4cute5tupleIJiiiiEEENS1_10collective13CollectiveMmaINS1_35MainloopSm100TmaUmmaWarpSpecializedILi5ELi2ELi3ENS5_IJNS4_1CILi2EEENSA_ILi1EEESC_EEEEENS5_IJNSA_ILi256EEENSA_ILi160EEENSA_ILi64EEEEEENS_6half_tENS5_IJlSC_lEEESJ_SK_NS4_8TiledMMAINS4_8MMA_AtomIJNS4_26SM100_MMA_F16BF16_2x1SM_SSISJ_SJ_fLi256ELi160ELNS4_4UMMA5MajorE0ELSP_0ELNSO_7ScaleInE0ELSQ_0EEEEEENS4_6LayoutINS5_IJSC_SC_SC_EEENS5_IJNSA_ILi0EEESV_SV_EEEEENS5_IJNS4_10UnderscoreESY_SY_EEEEENS4_18SM100_TMA_2SM_LOADENS4_14ComposedLayoutINS4_7SwizzleILi3ELi4ELi3EEENS4_18smem_ptr_flag_bitsILi16EEENST_INS5_IJNSA_ILi8EEESH_EEENS5_IJSH_SC_EEEEEEEvNS4_8identityES11_S1B_vS1C_EENS_8epilogue10collective18CollectiveEpilogueINS1E_23Sm100TmaWarpSpecializedILi2ELi1ELi160ELb1ELb0EEEJNS5_IJNSA_ILi128EEESG_SH_EEENS5_IJNST_IS1J_SC_EENST_ISG_SC_EEEEESJ_SK_SJ_SK_NS1E_6fusion15FusionCallbacksIS1I_NS1O_17LinearCombinationISJ_fSJ_fLNS_15FloatRoundStyleE2EEES1K_S1N_JEEENS4_5SM1004TMEM4LOAD26SM100_TMEM_LOAD_32dp32b32xENS4_13SM90_TMA_LOADENS12_INS13_ILi2ELi4ELi3EEES16_NST_INS5_IJS17_NSA_ILi32EEEEEENS5_IJS20_SC_EEEEEEENS4_39AutoVectorizingCopyWithAssumedAlignmentILi128EEENS4_14SM90_TMA_STOREES24_S26_S26_EEEvvEEEEvNT_6ParamsE)
        /*0044*/ 	.word	0x00000070
.L_29:


//--------------------- .nv.compat                --------------------------
	.section	.nv.compat,"",@"SHT_CUDA_COMPAT_INFO"
	.align	4
        /*0000*/ 	.byte	0x02, 0x09, 0x01, 0x00, 0x02, 0x02, 0x02, 0x00, 0x02, 0x05, 0x05, 0x00, 0x03, 0x07, 0x01, 0x01
        /*0010*/ 	.byte	0x02, 0x03, 0x01, 0x00, 0x02, 0x06, 0x01, 0x00, 0x04, 0x0b, 0x08, 0x00, 0x09, 0x00, 0x00, 0x00
        /*0020*/ 	.byte	0x00, 0x00, 0x00, 0x00


//--------------------- .nv.info._ZN7cutlass13device_kernelINS_4gemm6kernel13GemmUniversalIN4cute5tupleIJiiiiEEENS1_10collective13CollectiveMmaINS1_35MainloopSm100TmaUmmaWarpSpecializedILi5ELi2ELi3ENS5_IJNS4_1CILi2EEENSA_ILi1EEESC_EEEEENS5_IJNSA_ILi256EEENSA_ILi160EEENSA_ILi64EEEEEENS_6half_tENS5_IJlSC_lEEESJ_SK_NS4_8TiledMMAINS4_8MMA_AtomIJNS4_26SM100_MMA_F16BF16_2x1SM_SSISJ_SJ_fLi256ELi160ELNS4_4UMMA5MajorE0ELSP_0ELNSO_7ScaleInE0ELSQ_0EEEEEENS4_6LayoutINS5_IJSC_SC_SC_EEENS5_IJNSA_ILi0EEESV_SV_EEEEENS5_IJNS4_10UnderscoreESY_SY_EEEEENS4_18SM100_TMA_2SM_LOADENS4_14ComposedLayoutINS4_7SwizzleILi3ELi4ELi3EEENS4_18smem_ptr_flag_bitsILi16EEENST_INS5_IJNSA_ILi8EEESH_EEENS5_IJSH_SC_EEEEEEEvNS4_8identityES11_S1B_vS1C_EENS_8epilogue10collective18CollectiveEpilogueINS1E_23Sm100TmaWarpSpecializedILi2ELi1ELi160ELb1ELb0EEEJNS5_IJNSA_ILi128EEESG_SH_EEENS5_IJNST_IS1J_SC_EENST_ISG_SC_EEEEESJ_SK_SJ_SK_NS1E_6fusion15FusionCallbacksIS1I_NS1O_17LinearCombinationISJ_fSJ_fLNS_15FloatRoundStyleE2EEES1K_S1N_JEEENS4_5SM1004TMEM4LOAD26SM100_TMEM_LOAD_32dp32b32xENS4_13SM90_TMA_LOADENS12_INS13_ILi2ELi4ELi3EEES16_NST_INS5_IJS17_NSA_ILi32EEEEEENS5_IJS20_SC_EEEEEEENS4_39AutoVectorizingCopyWithAssumedAlignmentILi128EEENS4_14SM90_TMA_STOREES24_S26_S26_EEEvvEEEEvNT_6ParamsE --------------------------
	.section	.nv.info._ZN7cutlass13device_kernelINS_4gemm6kernel13GemmUniversalIN4cute5tupleIJiiiiEEENS1_10collective13CollectiveMmaINS1_35MainloopSm100TmaUmmaWarpSpecializedILi5ELi2ELi3ENS5_IJNS4_1CILi2EEENSA_ILi1EEESC_EEEEENS5_IJNSA_ILi256EEENSA_ILi160EEENSA_ILi64EEEEEENS_6half_tENS5_IJlSC_lEEESJ_SK_NS4_8TiledMMAINS4_8MMA_AtomIJNS4_26SM100_MMA_F16BF16_2x1SM_SSISJ_SJ_fLi256ELi160ELNS4_4UMMA5MajorE0ELSP_0ELNSO_7ScaleInE0ELSQ_0EEEEEENS4_6LayoutINS5_IJSC_SC_SC_EEENS5_IJNSA_ILi0EEESV_SV_EEEEENS5_IJNS4_10UnderscoreESY_SY_EEEEENS4_18SM100_TMA_2SM_LOADENS4_14ComposedLayoutINS4_7SwizzleILi3ELi4ELi3EEENS4_18smem_ptr_flag_bitsILi16EEENST_INS5_IJNSA_ILi8EEESH_EEENS5_IJSH_SC_EEEEEEEvNS4_8identityES11_S1B_vS1C_EENS_8epilogue10collective18CollectiveEpilogueINS1E_23Sm100TmaWarpSpecializedILi2ELi1ELi160ELb1ELb0EEEJNS5_IJNSA_ILi128EEESG_SH_EEENS5_IJNST_IS1J_SC_EENST_ISG_SC_EEEEESJ_SK_SJ_SK_NS1E_6fusion15FusionCallbacksIS1I_NS1O_17LinearCombinationISJ_fSJ_fLNS_15FloatRoundStyleE2EEES1K_S1N_JEEENS4_5SM1004TMEM4LOAD26SM100_TMEM_LOAD_32dp32b32xENS4_13SM90_TMA_LOADENS12_INS13_ILi2ELi4ELi3EEES16_NST_INS5_IJS17_NSA_ILi32EEEEEENS5_IJS20_SC_EEEEEEENS4_39AutoVectorizingCopyWithAssumedAlignmentILi128EEENS4_14SM90_TMA_STOREES24_S26_S26_EEEvvEEEEvNT_6ParamsE,"",@"SHT_CUDA_INFO"
	.sectionflags	@""
	.align	4


	//----- nvinfo : EIATTR_CUDA_API_VERSION
	.align		4
        /*0000*/ 	.byte	0x04, 0x37
        /*0002*/ 	.short	(.L_31 - .L_30)
.L_30:
        /*0004*/ 	.word	0x00000082


	//----- nvinfo : EIATTR_KPARAM_INFO
	.align		4
.L_31:
        /*0008*/ 	.byte	0x04, 0x17
        /*000a*/ 	.short	(.L_33 - .L_32)
.L_32:
        /*000c*/ 	.word	0x00000000
        /*0010*/ 	.short	0x0000
        /*0012*/ 	.short	0x0000
        /*0014*/ 	.byte	0x00, 0xf0, 0x01, 0x20


	//----- nvinfo : EIATTR_AT_ENTRY_FRAGMENTS
	.align		4
.L_33:
        /*0018*/ 	.byte	0x04, 0x4f
        /*001a*/ 	.short	(.L_35 - .L_34)


	//   ....[0]....
.L_34:
        /*001c*/ 	.word	0x00000007


	//----- nvinfo : EIATTR_RESERVED_SMEM_USED
	.align		4
.L_35:
        /*0020*/ 	.byte	0x01, 0x41
	.zero		2


	//----- nvinfo : EIATTR_SPARSE_MMA_MASK
	.align		4
        /*0024*/ 	.byte	0x03, 0x50
        /*0026*/ 	.short	0x0000


	//----- nvinfo : EIATTR_TCGEN05_2CTA_USED
	.align		4
        /*0028*/ 	.byte	0x01, 0x52
	.zero		2


	//----- nvinfo : EIATTR_MAXREG_COUNT
	.align		4
        /*002c*/ 	.byte	0x03, 0x1b
        /*002e*/ 	.short	0x00ff


	//----- nvinfo : EIATTR_NUM_BARRIERS
	.align		4
        /*0030*/ 	.byte	0x02, 0x4c
        /*0032*/ 	.byte	0x07
	.zero		1


	//----- nvinfo : EIATTR_EXTERNS
	.align		4
        /*0034*/ 	.byte	0x04, 0x0f
        /*0036*/ 	.short	(.L_37 - .L_36)


	//   ....[0]....
	.align		4
.L_36:
        /*0038*/ 	.word	index@(__assertfail)


	//----- nvinfo : EIATTR_ANNOTATIONS
	.align		4
.L_37:
        /*003c*/ 	.byte	0x04, 0x55
        /*003e*/ 	.short	(.L_39 - .L_38)


	//   ....[0]....
.L_38:
        /*0040*/ 	.word	0x00000001
        /*0044*/ 	.byte	0xe0, 0x00, 0x00, 0x00, 0x01, 0x00, 0x00, 0x00, 0x80, 0x01, 0x00, 0x00, 0x01, 0x00, 0x00, 0x00
        /* <DEDUP_REMOVED lines=35> */
        /*0284*/ 	.byte	0x50, 0x9d, 0x00, 0x00, 0x01, 0x00, 0x00, 0x00, 0xb0, 0x9f, 0x00, 0x00


	//----- nvinfo : EIATTR_MERCURY_ISA_VERSION
	.align		4
.L_39:
        /*0290*/ 	.byte	0x03, 0x5f
        /*0292*/ 	.short	0x0101


	//----- nvinfo : EIATTR_INT_WARP_WIDE_INSTR_OFFSETS
	.align		4
        /*0294*/ 	.byte	0x04, 0x31
        /*0296*/ 	.short	(.L_41 - .L_40)


	//   ....[0]....
.L_40:
        /*0298*/ 	.word	0x00000d20


	//   ....[1]....
        /*029c*/ 	.word	0x00000dc0


	//   ....[2]....
        /*02a0*/ 	.word	0x00004150


	//   ....[3]....
        /*02a4*/ 	.word	0x00004180


	//   ....[4]....
        /*02a8*/ 	.word	0x000041a0


	//   ....[5]....
        /*02ac*/ 	.word	0x00004de0


	//   ....[6]....
        /*02b0*/ 	.word	0x00004e90


	//   ....[7]....
        /*02b4*/ 	.word	0x00004ef0


	//   ....[8]....
        /*02b8*/ 	.word	0x00004f50


	//   ....[9]....
        /*02bc*/ 	.word	0x00004fd0


	//   ....[10]....
        /*02c0*/ 	.word	0x00005030


	//----- nvinfo : EIATTR_COOP_GROUP_MASK_REGIDS
	.align		4
.L_41:
        /*02c4*/ 	.byte	0x04, 0x29
        /*02c6*/ 	.short	(.L_43 - .L_42)


	//   ....[0]....
.L_42:
        /*02c8*/ 	.word	0xffffffff


	//   ....[1]....
        /*02cc*/ 	.word	0xffffffff


	//   ....[2]....
        /*02d0*/ 	.word	0xffffffff


	//   ....[3]....
        /*02d4*/ 	.word	0xffffffff


	//   ....[4]....
        /*02d8*/ 	.word	0xffffffff


	//   ....[5]....
        /*02dc*/ 	.word	0xffffffff


	//   ....[6]....
        /*02e0*/ 	.word	0xffffffff


	//   ....[7]....
        /*02e4*/ 	.word	0xffffffff


	//   ....[8]....
        /*02e8*/ 	.word	0xffffffff


	//   ....[9]....
        /*02ec*/ 	.word	0xffffffff


	//   ....[10]....
        /*02f0*/ 	.word	0xffffffff


	//   ....[11]....
        /*02f4*/ 	.word	0xffffffff


	//   ....[12]....
        /*02f8*/ 	.word	0xffffffff


	//   ....[13]....
        /*02fc*/ 	.word	0xffffffff


	//----- nvinfo : EIATTR_COOP_GROUP_INSTR_OFFSETS
	.align		4
.L_43:
        /*0300*/ 	.byte	0x04, 0x28
        /*0302*/ 	.short	(.L_45 - .L_44)


	//   ....[0]....
.L_44:
        /*0304*/ 	.word	0x000000b0


	//   ....[1]....
        /*0308*/ 	.word	0x00000550


	//   ....[2]....
        /*030c*/ 	.word	0x000006f0


	//   ....[3]....
        /*0310*/ 	.word	0x00000840


	//   ....[4]....
        /*0314*/ 	.word	0x00000930


	//   ....[5]....
        /*0318*/ 	.word	0x00000a90


	//   ....[6]....
        /*031c*/ 	.word	0x00000c00


	//   ....[7]....
        /*0320*/ 	.word	0x00000e40


	//   ....[8]....
        /*0324*/ 	.word	0x00002090


	//   ....[9]....
        /*0328*/ 	.word	0x00002fc0


	//   ....[10]....
        /*032c*/ 	.word	0x00003490


	//   ....[11]....
        /*0330*/ 	.word	0x000034c0


	//   ....[12]....
        /*0334*/ 	.word	0x00004050


	//   ....[13]....
        /*0338*/ 	.word	0x00004260


	//----- nvinfo : EIATTR_VRC_CTA_INIT_COUNT
	.align		4
.L_45:
        /*033c*/ 	.byte	0x02, 0x4a
        /*033e*/ 	.byte	0x80
	.zero		1


	//----- nvinfo : EIATTR_SYSCALL_OFFSETS
	.align		4
        /*0340*/ 	.byte	0x04, 0x46
        /*0342*/ 	.short	(.L_47 - .L_46)


	//   ....[0]....
.L_46:
        /*0344*/ 	.word	0x00005b70


	//   ....[1]....
        /*0348*/ 	.word	0x00005c60


	//   ....[2]....
        /*034c*/ 	.word	0x00006c50


	//   ....[3]....
        /*0350*/ 	.word	0x00006dc0


	//   ....[4]....
        /*0354*/ 	.word	0x00006f30


	//   ....[5]....
        /*0358*/ 	.word	0x000070a0


	//   ....[6]....
        /*035c*/ 	.word	0x00007210


	//----- nvinfo : EIATTR_MBARRIER_INSTR_OFFSETS
	.align		4
.L_47:
        /*0360*/ 	.byte	0x04, 0x39
        /*0362*/ 	.short	(.L_49 - .L_48)


	//   ....[0]....
.L_48:
        /*0364*/ 	.word	0x00000640
        /*0368*/ 	.word	0x000000ff
        /*036c*/ 	.word	0x00000000
        /*0370*/ 	.short	0x0100
        /*0372*/ 	.byte	0x04
	.zero		1


	//   ....[1]....
        /*0374*/ 	.word	0x00000650
        /*0378*/ 	.word	0x000000ff
        /*037c*/ 	.word	0x00000028
        /*0380*/ 	.short	0x0100
        /*0382*/ 	.byte	0x04
	.zero		1


	//   ....[2]....
        /*0384*/ 	.word	0x00000660
        /*0388*/ 	.word	0x000000ff
        /*038c*/ 	.word	0x00000008
        /*0390*/ 	.short	0x0100
        /*0392*/ 	.byte	0x04
	.zero		1


	//   ....[3]....
        /*0394*/ 	.word	0x00000670
        /*0398*/ 	.word	0x000000ff
        /*039c*/ 	.word	0x00000030
        /*03a0*/ 	.short	0x0100
        /*03a2*/ 	.byte	0x04
	.zero		1


	//   ....[4]....
        /*03a4*/ 	.word	0x00000680
        /*03a8*/ 	.word	0x000000ff
        /*03ac*/ 	.word	0x00000010
        /*03b0*/ 	.short	0x0100
        /*03b2*/ 	.byte	0x04
	.zero		1


	//   ....[5]....
        /*03b4*/ 	.word	0x00000690
        /*03b8*/ 	.word	0x000000ff
        /*03bc*/ 	.word	0x00000038
        /*03c0*/ 	.short	0x0100
        /*03c2*/ 	.byte	0x04
	.zero		1


	//   ....[6]....
        /*03c4*/ 	.word	0x000006a0
        /*03c8*/ 	.word	0x000000ff
        /*03cc*/ 	.word	0x00000018
        /*03d0*/ 	.short	0x0100
        /*03d2*/ 	.byte	0x04
	.zero		1


	//   ....[7]....
        /*03d4*/ 	.word	0x000006b0
        /*03d8*/ 	.word	0x000000ff
        /*03dc*/ 	.word	0x00000040
        /*03e0*/ 	.short	0x0100
        /*03e2*/ 	.byte	0x04
	.zero		1


	//   ....[8]....
        /*03e4*/ 	.word	0x000006c0
        /*03e8*/ 	.word	0x000000ff
        /*03ec*/ 	.word	0x00000020
        /*03f0*/ 	.short	0x0100
        /*03f2*/ 	.byte	0x04
	.zero		1


	//   ....[9]....
        /*03f4*/ 	.word	0x000006d0
        /*03f8*/ 	.word	0x000000ff
        /*03fc*/ 	.word	0x00000048
        /*0400*/ 	.short	0x0100
        /*0402*/ 	.byte	0x04
	.zero		1


	//   ....[10]....
        /*0404*/ 	.word	0x000007f0
        /*0408*/ 	.word	0x000000ff
        /*040c*/ 	.word	0x00000050
        /*0410*/ 	.short	0x0100
        /*0412*/ 	.byte	0x04
	.zero		1


	//   ....[11]....
        /*0414*/ 	.word	0x00000800
        /*0418*/ 	.word	0x000000ff
        /*041c*/ 	.word	0x00000060
        /*0420*/ 	.short	0x0100
        /*0422*/ 	.byte	0x04
	.zero		1


	//   ....[12]....
        /*0424*/ 	.word	0x00000810
        /*0428*/ 	.word	0x000000ff
        /*042c*/ 	.word	0x00000058
        /*0430*/ 	.short	0x0100
        /*0432*/ 	.byte	0x04
	.zero		1


	//   ....[13]....
        /*0434*/ 	.word	0x00000820
        /*0438*/ 	.word	0x000000ff
        /*043c*/ 	.word	0x00000068
        /*0440*/ 	.short	0x0100
        /*0442*/ 	.byte	0x04
	.zero		1


	//   ....[14]....
        /*0444*/ 	.word	0x00000900
        /*0448*/ 	.word	0x000000ff
        /*044c*/ 	.word	0x00000070
        /*0450*/ 	.short	0x0100
        /*0452*/ 	.byte	0x04
	.zero		1


	//   ....[15]....
        /*0454*/ 	.word	0x00000910
        /*0458*/ 	.word	0x000000ff
        /*045c*/ 	.word	0x00000078
        /*0460*/ 	.short	0x0100
        /*0462*/ 	.byte	0x04
	.zero		1


	//   ....[16]....
        /*0464*/ 	.word	0x00000a40
        /*0468*/ 	.word	0x000000ff
        /*046c*/ 	.word	0x00000080
        /*0470*/ 	.short	0x0100
        /*0472*/ 	.byte	0x04
	.zero		1


	//   ....[17]....
        /*0474*/ 	.word	0x00000a50
        /*0478*/ 	.word	0x000000ff
        /*047c*/ 	.word	0x00000090
        /*0480*/ 	.short	0x0100
        /*0482*/ 	.byte	0x04
	.zero		1


	//   ....[18]....
        /*0484*/ 	.word	0x00000a60
        /*0488*/ 	.word	0x000000ff
        /*048c*/ 	.word	0x00000088
        /*0490*/ 	.short	0x0100
        /*0492*/ 	.byte	0x04
	.zero		1


	//   ....[19]....
        /*0494*/ 	.word	0x00000a70
        /*0498*/ 	.word	0x000000ff
        /*049c*/ 	.word	0x00000098
        /*04a0*/ 	.short	0x0100
        /*04a2*/ 	.byte	0x04
	.zero		1


	//   ....[20]....
        /*04a4*/ 	.word	0x00000b90
        /*04a8*/ 	.word	0x000000ff
        /*04ac*/ 	.word	0x000000a0
        /*04b0*/ 	.short	0x0100
        /*04b2*/ 	.byte	0x04
	.zero		1


	//   ....[21]....
        /*04b4*/ 	.word	0x00000ba0
        /*04b8*/ 	.word	0x000000ff
        /*04bc*/ 	.word	0x000000b8
        /*04c0*/ 	.short	0x0100
        /*04c2*/ 	.byte	0x04
	.zero		1


	//   ....[22]....
        /*04c4*/ 	.word	0x00000bb0
        /*04c8*/ 	.word	0x000000ff
        /*04cc*/ 	.word	0x000000a8
        /*04d0*/ 	.short	0x0100
        /*04d2*/ 	.byte	0x04
	.zero		1


	//   ....[23]....
        /*04d4*/ 	.word	0x00000bc0
        /*04d8*/ 	.word	0x000000ff
        /*04dc*/ 	.word	0x000000c0
        /*04e0*/ 	.short	0x0100
        /*04e2*/ 	.byte	0x04
	.zero		1


	//   ....[24]....
        /*04e4*/ 	.word	0x00000bd0
        /*04e8*/ 	.word	0x000000ff
        /*04ec*/ 	.word	0x000000b0
        /*04f0*/ 	.short	0x0100
        /*04f2*/ 	.byte	0x04
	.zero		1


	//   ....[25]....
        /*04f4*/ 	.word	0x00000be0
        /*04f8*/ 	.word	0x000000ff
        /*04fc*/ 	.word	0x000000c8
        /*0500*/ 	.short	0x0100
        /*0502*/ 	.byte	0x04
	.zero		1


	//   ....[26]....
        /*0504*/ 	.word	0x00000cd0
        /*0508*/ 	.word	0x000000ff
        /*050c*/ 	.word	0x000000d0
        /*0510*/ 	.short	0x0100
        /*0512*/ 	.byte	0x04
	.zero		1


	//   ....[27]....
        /*0514*/ 	.word	0x00000ce0
        /*0518*/ 	.word	0x000000ff
        /*051c*/ 	.word	0x000000e0
        /*0520*/ 	.short	0x0100
        /*0522*/ 	.byte	0x04
	.zero		1


	//   ....[28]....
        /*0524*/ 	.word	0x00000cf0
        /*0528*/ 	.word	0x000000ff
        /*052c*/ 	.word	0x000000d8
        /*0530*/ 	.short	0x0100
        /*0532*/ 	.byte	0x04
	.zero		1


	//   ....[29]....
        /*0534*/ 	.word	0x00000d00
        /*0538*/ 	.word	0x000000ff
        /*053c*/ 	.word	0x000000e8
        /*0540*/ 	.short	0x0100
        /*0542*/ 	.byte	0x04
	.zero		1


	//   ....[30]....
        /*0544*/ 	.word	0x00000e00
        /*0548*/ 	.word	0x000000ff
        /*054c*/ 	.word	0x000000f0
        /*0550*/ 	.short	0x0100
        /*0552*/ 	.byte	0x06
	.zero		1


	//   ....[31]....
        /*0554*/ 	.word	0x000018c0
        /*0558*/ 	.word	0x00000000
        /*055c*/ 	.word	0x000000e0
        /*0560*/ 	.short	0x010a
        /*0562*/ 	.byte	0xff
	.zero		1


	//   ....[32]....
        /*0564*/ 	.word	0x000018f0
        /*0568*/ 	.word	0x00000000
        /*056c*/ 	.word	0x000000d0
        /*0570*/ 	.short	0x0101
        /*0572*/ 	.byte	0xff
	.zero		1


	//   ....[33]....
        /*0574*/ 	.word	0x000019c0
        /*0578*/ 	.word	0x000000ff
        /*057c*/ 	.word	0x00000028
        /*0580*/ 	.short	0x010a
        /*0582*/ 	.byte	0x05
	.zero		1


	//   ....[34]....
        /*0584*/ 	.word	0x00001a90
        /*0588*/ 	.word	0x000000ff
        /*058c*/ 	.word	0x00000028
        /*0590*/ 	.short	0x010a
        /*0592*/ 	.byte	0x21
	.zero		1


	//   ....[35]....
        /*0594*/ 	.word	0x00001c40
        /*0598*/ 	.word	0x000000ff
        /*059c*/ 	.word	0x00000028
        /*05a0*/ 	.short	0x010a
        /*05a2*/ 	.byte	0x07
	.zero		1


	//   ....[36]....
        /*05a4*/ 	.word	0x00001d40
        /*05a8*/ 	.word	0x000000ff
        /*05ac*/ 	.word	0x00000078
        /*05b0*/ 	.short	0x0101
        /*05b2*/ 	.byte	0x04
	.zero		1


	//   ....[37]....
        /*05b4*/ 	.word	0x00001d60
        /*05b8*/ 	.word	0x000000ff
        /*05bc*/ 	.word	0x00000028
        /*05c0*/ 	.short	0x010a
        /*05c2*/ 	.byte	0x05
	.zero		1


	//   ....[38]....
        /*05c4*/ 	.word	0x00001de0
        /*05c8*/ 	.word	0x000000ff
        /*05cc*/ 	.word	0x00000028
        /*05d0*/ 	.short	0x010a
        /*05d2*/ 	.byte	0x11
	.zero		1


	//   ....[39]....
        /*05d4*/ 	.word	0x00001f70
        /*05d8*/ 	.word	0x000000ff
        /*05dc*/ 	.word	0x00000028
        /*05e0*/ 	.short	0x010a
        /*05e2*/ 	.byte	0x08
	.zero		1


	//   ....[40]....
        /*05e4*/ 	.word	0x000020c0
        /*05e8*/ 	.word	0x00000003
        /*05ec*/ 	.word	0x00000080
        /*05f0*/ 	.short	0x010a
        /*05f2*/ 	.byte	0xff
	.zero		1


	//   ....[41]....
        /*05f4*/ 	.word	0x00002210
        /*05f8*/ 	.word	0x00000000
        /*05fc*/ 	.word	0x00000000
        /*0600*/ 	.short	0x0101
        /*0602*/ 	.byte	0xff
	.zero		1


	//   ....[42]....
        /*0604*/ 	.word	0x000027b0
        /*0608*/ 	.word	0x000000ff
        /*060c*/ 	.word	0x00000000
        /*0610*/ 	.short	0x010a
        /*0612*/ 	.byte	0x04
	.zero		1


	//   ....[43]....
        /*0614*/ 	.word	0x00002840
        /*0618*/ 	.word	0x000000ff
        /*061c*/ 	.word	0x00000000
        /*0620*/ 	.short	0x010a
        /*0622*/ 	.byte	0x05
	.zero		1


	//   ....[44]....
        /*0624*/ 	.word	0x000028d0
        /*0628*/ 	.word	0x000000ff
        /*062c*/ 	.word	0x00000000
        /*0630*/ 	.short	0x010a
        /*0632*/ 	.byte	0x05
	.zero		1


	//   ....[45]....
        /*0634*/ 	.word	0x00002960
        /*0638*/ 	.word	0x000000ff
        /*063c*/ 	.word	0x00000000
        /*0640*/ 	.short	0x010a
        /*0642*/ 	.byte	0x05
	.zero		1


	//   ....[46]....
        /*0644*/ 	.word	0x00002a00
        /*0648*/ 	.word	0x00000000
        /*064c*/ 	.word	0x00000000
        /*0650*/ 	.short	0x010a
        /*0652*/ 	.byte	0xff
	.zero		1


	//   ....[47]....
        /*0654*/ 	.word	0x00002b20
        /*0658*/ 	.word	0x00000002
        /*065c*/ 	.word	0x000000d0
        /*0660*/ 	.short	0x010a
        /*0662*/ 	.byte	0xff
	.zero		1


	//   ....[48]....
        /*0664*/ 	.word	0x00002b90
        /*0668*/ 	.word	0x00000002
        /*066c*/ 	.word	0x00000000
        /*0670*/ 	.short	0x0101
        /*0672*/ 	.byte	0xff
	.zero		1


	//   ....[49]....
        /*0674*/ 	.word	0x00002bb0
        /*0678*/ 	.word	0x000000ff
        /*067c*/ 	.word	0x00000090
        /*0680*/ 	.short	0x010a
        /*0682*/ 	.byte	0x04
	.zero		1


	//   ....[50]....
        /*0684*/ 	.word	0x00002cd0
        /*0688*/ 	.word	0x00000002
        /*068c*/ 	.word	0x00000080
        /*0690*/ 	.short	0x010a
        /*0692*/ 	.byte	0xff
	.zero		1


	//   ....[51]....
        /*0694*/ 	.word	0x00002dd0
        /*0698*/ 	.word	0x00000002
        /*069c*/ 	.word	0x00000000
        /*06a0*/ 	.short	0x0101
        /*06a2*/ 	.byte	0xff
	.zero		1


	//   ....[52]....
        /*06a4*/ 	.word	0x00002e60
        /*06a8*/ 	.word	0x000000ff
        /*06ac*/ 	.word	0x00000090
        /*06b0*/ 	.short	0x0106
        /*06b2*/ 	.byte	0x04
	.zero		1


	//   ....[53]....
        /*06b4*/ 	.word	0x00002e80
        /*06b8*/ 	.word	0x000000ff
        /*06bc*/ 	.word	0x00000090
        /*06c0*/ 	.short	0x010a
        /*06c2*/ 	.byte	0x04
	.zero		1


	//   ....[54]....
        /*06c4*/ 	.word	0x00002f10
        /*06c8*/ 	.word	0x000000ff
        /*06cc*/ 	.word	0x00000090
        /*06d0*/ 	.short	0x0106
        /*06d2*/ 	.byte	0x06
	.zero		1


	//   ....[55]....
        /*06d4*/ 	.word	0x00002f50
        /*06d8*/ 	.word	0x00000000
        /*06dc*/ 	.word	0x00000090
        /*06e0*/ 	.short	0x010a
        /*06e2*/ 	.byte	0xff
	.zero		1


	//   ....[56]....
        /*06e4*/ 	.word	0x00003190
        /*06e8*/ 	.word	0x000000ff
        /*06ec*/ 	.word	0x00000008
        /*06f0*/ 	.short	0x010a
        /*06f2*/ 	.byte	0x05
	.zero		1


	//   ....[57]....
        /*06f4*/ 	.word	0x000031b0
        /*06f8*/ 	.word	0x000000ff
        /*06fc*/ 	.word	0x00000008
        /*0700*/ 	.short	0x010a
        /*0702*/ 	.byte	0x05
	.zero		1


	//   ....[58]....
        /*0704*/ 	.word	0x00003340
        /*0708*/ 	.word	0x000000ff
        /*070c*/ 	.word	0x00000008
        /*0710*/ 	.short	0x010a
        /*0712*/ 	.byte	0x05
	.zero		1


	//   ....[59]....
        /*0714*/ 	.word	0x00003360
        /*0718*/ 	.word	0x000000ff
        /*071c*/ 	.word	0x00000008
        /*0720*/ 	.short	0x010a
        /*0722*/ 	.byte	0x05
	.zero		1


	//   ....[60]....
        /*0724*/ 	.word	0x00003420
        /*0728*/ 	.word	0x000000ff
        /*072c*/ 	.word	0x00000000
        /*0730*/ 	.short	0x0101
        /*0732*/ 	.byte	0x04
	.zero		1


	//   ....[61]....
        /*0734*/ 	.word	0x00003760
        /*0738*/ 	.word	0x00000000
        /*073c*/ 	.word	0x00000080
        /*0740*/ 	.short	0x010a
        /*0742*/ 	.byte	0xff
	.zero		1


	//   ....[62]....
        /*0744*/ 	.word	0x00003820
        /*0748*/ 	.word	0x00000000
        /*074c*/ 	.word	0x00000000
        /*0750*/ 	.short	0x0101
        /*0752*/ 	.byte	0xff
	.zero		1


	//   ....[63]....
        /*0754*/ 	.word	0x000038d0
        /*0758*/ 	.word	0x000000ff
        /*075c*/ 	.word	0x00000000
        /*0760*/ 	.short	0x010a
        /*0762*/ 	.byte	0x05
	.zero		1


	//   ....[64]....
        /*0764*/ 	.word	0x000038e0
        /*0768*/ 	.word	0x000000ff
        /*076c*/ 	.word	0x000000b8
        /*0770*/ 	.short	0x010a
        /*0772*/ 	.byte	0x1f
	.zero		1


	//   ....[65]....
        /*0774*/ 	.word	0x00003990
        /*0778*/ 	.word	0x000000ff
        /*077c*/ 	.word	0x00000000
        /*0780*/ 	.short	0x010a
        /*0782*/ 	.byte	0x07
	.zero		1


	//   ....[66]....
        /*0784*/ 	.word	0x00003ac0
        /*0788*/ 	.word	0x000000ff
        /*078c*/ 	.word	0x00000000
        /*0790*/ 	.short	0x010a
        /*0792*/ 	.byte	0x06
	.zero		1


	//   ....[67]....
        /*0794*/ 	.word	0x00003dd0
        /*0798*/ 	.word	0x000000ff
        /*079c*/ 	.word	0x00000000
        /*07a0*/ 	.short	0x010a
        /*07a2*/ 	.byte	0x04
	.zero		1


	//   ....[68]....
        /*07a4*/ 	.word	0x00003e60
        /*07a8*/ 	.word	0x000000ff
        /*07ac*/ 	.word	0x00000000
        /*07b0*/ 	.short	0x010a
        /*07b2*/ 	.byte	0x05
	.zero		1


	//   ....[69]....
        /*07b4*/ 	.word	0x00003f00
        /*07b8*/ 	.word	0x00000000
        /*07bc*/ 	.word	0x00000000
        /*07c0*/ 	.short	0x010a
        /*07c2*/ 	.byte	0xff
	.zero		1


	//   ....[70]....
        /*07c4*/ 	.word	0x00003f40
        /*07c8*/ 	.word	0x00000000
        /*07cc*/ 	.word	0x00000000
        /*07d0*/ 	.short	0x010a
        /*07d2*/ 	.byte	0xff
	.zero		1


	//   ....[71]....
        /*07d4*/ 	.word	0x00003fb0
        /*07d8*/ 	.word	0x000000ff
        /*07dc*/ 	.word	0x00000000
        /*07e0*/ 	.short	0x0101
        /*07e2*/ 	.byte	0x04
	.zero		1


	//   ....[72]....
        /*07e4*/ 	.word	0x00003ff0
        /*07e8*/ 	.word	0x000000ff
        /*07ec*/ 	.word	0x000000f0
        /*07f0*/ 	.short	0x010a
        /*07f2*/ 	.byte	0x1b
	.zero		1


	//   ....[73]....
        /*07f4*/ 	.word	0x00004040
        /*07f8*/ 	.word	0x000000ff
        /*07fc*/ 	.word	0x00000000
        /*0800*/ 	.short	0x0101
        /*0802*/ 	.byte	0x04
	.zero		1


	//   ....[74]....
        /*0804*/ 	.word	0x000044e0
        /*0808*/ 	.word	0x00000003
        /*080c*/ 	.word	0x00000080
        /*0810*/ 	.short	0x010a
        /*0812*/ 	.byte	0xff
	.zero		1


	//   ....[75]....
        /*0814*/ 	.word	0x00004650
        /*0818*/ 	.word	0x00000000
        /*081c*/ 	.word	0x00000000
        /*0820*/ 	.short	0x0101
        /*0822*/ 	.byte	0xff
	.zero		1


	//   ....[76]....
        /*0824*/ 	.word	0x00004b00
        /*0828*/ 	.word	0x000000ff
        /*082c*/ 	.word	0x00000078
        /*0830*/ 	.short	0x010a
        /*0832*/ 	.byte	0x06
	.zero		1


	//   ....[77]....
        /*0834*/ 	.word	0x00004d10
        /*0838*/ 	.word	0x000000ff
        /*083c*/ 	.word	0x00000060
        /*0840*/ 	.short	0x010a
        /*0842*/ 	.byte	0x05
	.zero		1


	//   ....[78]....
        /*0844*/ 	.word	0x00005070
        /*0848*/ 	.word	0x000000ff
        /*084c*/ 	.word	0x00000050
        /*0850*/ 	.short	0x010b
        /*0852*/ 	.byte	0x05
	.zero		1


	//   ....[79]....
        /*0854*/ 	.word	0x00005080
        /*0858*/ 	.word	0x000000ff
        /*085c*/ 	.word	0x00000000
        /*0860*/ 	.short	0x0101
        /*0862*/ 	.byte	0x04
	.zero		1


	//   ....[80]....
        /*0864*/ 	.word	0x000050d0
        /*0868*/ 	.word	0x000000ff
        /*086c*/ 	.word	0x00000000
        /*0870*/ 	.short	0x010a
        /*0872*/ 	.byte	0x04
	.zero		1


	//   ....[81]....
        /*0874*/ 	.word	0x00005170
        /*0878*/ 	.word	0x00000000
        /*087c*/ 	.word	0x00000000
        /*0880*/ 	.short	0x010a
        /*0882*/ 	.byte	0xff
	.zero		1


	//   ....[82]....
        /*0884*/ 	.word	0x000053d0
        /*0888*/ 	.word	0x000000ff
        /*088c*/ 	.word	0x00000080
        /*0890*/ 	.short	0x010a
        /*0892*/ 	.byte	0x04
	.zero		1


	//   ....[83]....
        /*0894*/ 	.word	0x000054a0
        /*0898*/ 	.word	0x000000ff
        /*089c*/ 	.word	0x00000000
        /*08a0*/ 	.short	0x0101
        /*08a2*/ 	.byte	0x04
	.zero		1


	//   ....[84]....
        /*08a4*/ 	.word	0x00006140
        /*08a8*/ 	.word	0x00000005
        /*08ac*/ 	.word	0x00000050
        /*08b0*/ 	.short	0x010a
        /*08b2*/ 	.byte	0xff
	.zero		1


	//   ....[85]....
        /*08b4*/ 	.word	0x00006380
        /*08b8*/ 	.word	0x00000004
        /*08bc*/ 	.word	0x000000a0
        /*08c0*/ 	.short	0x010a
        /*08c2*/ 	.byte	0xff
	.zero		1


	//   ....[86]....
        /*08c4*/ 	.word	0x000065d0
        /*08c8*/ 	.word	0x00000005
        /*08cc*/ 	.word	0x00000050
        /*08d0*/ 	.short	0x010a
        /*08d2*/ 	.byte	0xff
	.zero		1


	//   ....[87]....
        /*08d4*/ 	.word	0x00006b30
        /*08d8*/ 	.word	0x00000004
        /*08dc*/ 	.word	0x000000a0
        /*08e0*/ 	.short	0x010a
        /*08e2*/ 	.byte	0xff
	.zero		1


	//   ....[88]....
        /*08e4*/ 	.word	0x000092a0
        /*08e8*/ 	.word	0x000000c6
        /*08ec*/ 	.word	0x00000000
        /*08f0*/ 	.short	0x0101
        /*08f2*/ 	.byte	0xff
	.zero		1


	//   ....[89]....
        /*08f4*/ 	.word	0x00009e00
        /*08f8*/ 	.word	0x00000000
        /*08fc*/ 	.word	0x00000000
        /*0900*/ 	.short	0x0101
        /*0902*/ 	.byte	0xff
	.zero		1


	//   ....[90]....
        /*0904*/ 	.word	0x0000a090
        /*0908*/ 	.word	0x00000000
        /*090c*/ 	.word	0x000000e0
        /*0910*/ 	.short	0x010a
        /*0912*/ 	.byte	0xff
	.zero		1


	//   ....[91]....
        /*0914*/ 	.word	0x0000a0f0
        /*0918*/ 	.word	0x00000000
        /*091c*/ 	.word	0x00000028
        /*0920*/ 	.short	0x010a
        /*0922*/ 	.byte	0xff
	.zero		1


	//   ....[92]....
        /*0924*/ 	.word	0x0000a150
        /*0928*/ 	.word	0x00000000
        /*092c*/ 	.word	0x00000028
        /*0930*/ 	.short	0x010a
        /*0932*/ 	.byte	0xff
	.zero		1


	//   ....[93]....
        /*0934*/ 	.word	0x0000a1a0
        /*0938*/ 	.word	0x00000003
        /*093c*/ 	.word	0x00000080
        /*0940*/ 	.short	0x010a
        /*0942*/ 	.byte	0xff
	.zero		1


	//   ....[94]....
        /*0944*/ 	.word	0x0000a200
        /*0948*/ 	.word	0x00000000
        /*094c*/ 	.word	0x00000000
        /*0950*/ 	.short	0x010a
        /*0952*/ 	.byte	0xff
	.zero		1


	//   ....[95]....
        /*0954*/ 	.word	0x0000a260
        /*0958*/ 	.word	0x00000000
        /*095c*/ 	.word	0x00000000
        /*0960*/ 	.short	0x010a
        /*0962*/ 	.byte	0xff
	.zero		1


	//   ....[96]....
        /*0964*/ 	.word	0x0000a2c0
        /*0968*/ 	.word	0x00000000
        /*096c*/ 	.word	0x00000000
        /*0970*/ 	.short	0x010a
        /*0972*/ 	.byte	0xff
	.zero		1


	//   ....[97]....
        /*0974*/ 	.word	0x0000a320
        /*0978*/ 	.word	0x00000000
        /*097c*/ 	.word	0x00000000
        /*0980*/ 	.short	0x010a
        /*0982*/ 	.byte	0xff
	.zero		1


	//   ....[98]....
        /*0984*/ 	.word	0x0000a370
        /*0988*/ 	.word	0x00000002
        /*098c*/ 	.word	0x000000d0
        /*0990*/ 	.short	0x010a
        /*0992*/ 	.byte	0xff
	.zero		1


	//   ....[99]....
        /*0994*/ 	.word	0x0000a3d0
        /*0998*/ 	.word	0x00000002
        /*099c*/ 	.word	0x00000090
        /*09a0*/ 	.short	0x010a
        /*09a2*/ 	.byte	0xff
	.zero		1


	//   ....[100]....
        /*09a4*/ 	.word	0x0000a420
        /*09a8*/ 	.word	0x00000002
        /*09ac*/ 	.word	0x00000080
        /*09b0*/ 	.short	0x010a
        /*09b2*/ 	.byte	0xff
	.zero		1


	//   ....[101]....
        /*09b4*/ 	.word	0x0000a480
        /*09b8*/ 	.word	0x00000000
        /*09bc*/ 	.word	0x00000090
        /*09c0*/ 	.short	0x010a
        /*09c2*/ 	.byte	0xff
	.zero		1


	//   ....[102]....
        /*09c4*/ 	.word	0x0000a4e0
        /*09c8*/ 	.word	0x00000005
        /*09cc*/ 	.word	0x00000008
        /*09d0*/ 	.short	0x010a
        /*09d2*/ 	.byte	0xff
	.zero		1


	//   ....[103]....
        /*09d4*/ 	.word	0x0000a5c0
        /*09d8*/ 	.word	0x00000000
        /*09dc*/ 	.word	0x00000008
        /*09e0*/ 	.short	0x010a
        /*09e2*/ 	.byte	0xff
	.zero		1


	//   ....[104]....
        /*09e4*/ 	.word	0x0000a610
        /*09e8*/ 	.word	0x00000000
        /*09ec*/ 	.word	0x00000080
        /*09f0*/ 	.short	0x010a
        /*09f2*/ 	.byte	0xff
	.zero		1


	//   ....[105]....
        /*09f4*/ 	.word	0x0000a670
        /*09f8*/ 	.word	0x00000000
        /*09fc*/ 	.word	0x000000b8
        /*0a00*/ 	.short	0x010a
        /*0a02*/ 	.byte	0xff
	.zero		1


	//   ....[106]....
        /*0a04*/ 	.word	0x0000a6d0
        /*0a08*/ 	.word	0x00000000
        /*0a0c*/ 	.word	0x00000000
        /*0a10*/ 	.short	0x010a
        /*0a12*/ 	.byte	0xff
	.zero		1


	//   ....[107]....
        /*0a14*/ 	.word	0x0000a730
        /*0a18*/ 	.word	0x00000000
        /*0a1c*/ 	.word	0x00000000
        /*0a20*/ 	.short	0x010a
        /*0a22*/ 	.byte	0xff
	.zero		1


	//   ....[108]....
        /*0a24*/ 	.word	0x0000a790
        /*0a28*/ 	.word	0x00000000
        /*0a2c*/ 	.word	0x00000000
        /*0a30*/ 	.short	0x010a
        /*0a32*/ 	.byte	0xff
	.zero		1


	//   ....[109]....
        /*0a34*/ 	.word	0x0000a7f0
        /*0a38*/ 	.word	0x00000000
        /*0a3c*/ 	.word	0x000000f0
        /*0a40*/ 	.short	0x010a
        /*0a42*/ 	.byte	0xff
	.zero		1


	//   ....[110]....
        /*0a44*/ 	.word	0x0000a840
        /*0a48*/ 	.word	0x00000003
        /*0a4c*/ 	.word	0x00000080
        /*0a50*/ 	.short	0x010a
        /*0a52*/ 	.byte	0xff
	.zero		1


	//   ....[111]....
        /*0a54*/ 	.word	0x0000a8a0
        /*0a58*/ 	.word	0x00000000
        /*0a5c*/ 	.word	0x00000078
        /*0a60*/ 	.short	0x010a
        /*0a62*/ 	.byte	0xff
	.zero		1


	//   ....[112]....
        /*0a64*/ 	.word	0x0000a900
        /*0a68*/ 	.word	0x00000002
        /*0a6c*/ 	.word	0x00000060
        /*0a70*/ 	.short	0x010a
        /*0a72*/ 	.byte	0xff
	.zero		1


	//   ....[113]....
        /*0a74*/ 	.word	0x0000a960
        /*0a78*/ 	.word	0x00000000
        /*0a7c*/ 	.word	0x00000000
        /*0a80*/ 	.short	0x010a
        /*0a82*/ 	.byte	0xff
	.zero		1


	//   ....[114]....
        /*0a84*/ 	.word	0x0000a9c0
        /*0a88*/ 	.word	0x00000000
        /*0a8c*/ 	.word	0x00000080
        /*0a90*/ 	.short	0x010a
        /*0a92*/ 	.byte	0xff
	.zero		1


	//   ....[115]....
        /*0a94*/ 	.word	0x0000aa10
        /*0a98*/ 	.word	0x00000005
        /*0a9c*/ 	.word	0x00000050
        /*0aa0*/ 	.short	0x010a
        /*0aa2*/ 	.byte	0xff
	.zero		1


	//   ....[116]....
        /*0aa4*/ 	.word	0x0000aa60
        /*0aa8*/ 	.word	0x00000004
        /*0aac*/ 	.word	0x000000a0
        /*0ab0*/ 	.short	0x010a
        /*0ab2*/ 	.byte	0xff
	.zero		1


	//----- nvinfo : EIATTR_NUM_MBARRIERS
	.align		4
.L_49:
        /*0ab4*/ 	.byte	0x03, 0x38
        /*0ab6*/ 	.short	0x001f


	//----- nvinfo : EIATTR_EXIT_INSTR_OFFSETS
	.align		4
        /*0ab8*/ 	.byte	0x04, 0x1c
        /*0aba*/ 	.short	(.L_51 - .L_50)


	//   ....[0]....
.L_50:
        /*0abc*/ 	.word	0x00002a30


	//   ....[1]....
        /*0ac0*/ 	.word	0x00002f20


	//   ....[2]....
        /*0ac4*/ 	.word	0x00002f80


	//   ....[3]....
        /*0ac8*/ 	.word	0x00004270


	//   ....[4]....
        /*0acc*/ 	.word	0x000051a0


	//   ....[5]....
        /*0ad0*/ 	.word	0x000051e0


	//   ....[6]....
        /*0ad4*/ 	.word	0x00009f90


	//   ....[7]....
        /*0ad8*/ 	.word	0x0000a020


	//   ....[8]....
        /*0adc*/ 	.word	0x0000a050


	//   ....[9]....
        /*0ae0*/ 	.word	0x0000a080


	//----- nvinfo : EIATTR_MAX_THREADS
	.align		4
.L_51:
        /*0ae4*/ 	.byte	0x04, 0x05
        /*0ae6*/ 	.short	(.L_53 - .L_52)
.L_52:
        /*0ae8*/ 	.word	0x00000100
        /*0aec*/ 	.word	0x00000001
        /*0af0*/ 	.word	0x00000001


	//----- nvinfo : EIATTR_CRS_STACK_SIZE
	.align		4
.L_53:
        /*0af4*/ 	.byte	0x04, 0x1e
        /*0af6*/ 	.short	(.L_55 - .L_54)
.L_54:
        /*0af8*/ 	.word	0x00000000


	//----- nvinfo : EIATTR_CBANK_PARAM_SIZE
	.align		4
.L_55:
        /*0afc*/ 	.byte	0x03, 0x19
        /*0afe*/ 	.short	0x0800


	//----- nvinfo : EIATTR_PARAM_CBANK
	.align		4
        /*0b00*/ 	.byte	0x04, 0x0a
        /*0b02*/ 	.short	(.L_57 - .L_56)
	.align		4
.L_56:
        /*0b04*/ 	.word	index@(.nv.constant0._ZN7cutlass13device_kernelINS_4gemm6kernel13GemmUniversalIN4cute5tupleIJiiiiEEENS1_10collective13CollectiveMmaINS1_35MainloopSm100TmaUmmaWarpSpecializedILi5ELi2ELi3ENS5_IJNS4_1CILi2EEENSA_ILi1EEESC_EEEEENS5_IJNSA_ILi256EEENSA_ILi160EEENSA_ILi64EEEEEENS_6half_tENS5_IJlSC_lEEESJ_SK_NS4_8TiledMMAINS4_8MMA_AtomIJNS4_26SM100_MMA_F16BF16_2x1SM_SSISJ_SJ_fLi256ELi160ELNS4_4UMMA5MajorE0ELSP_0ELNSO_7ScaleInE0ELSQ_0EEEEEENS4_6LayoutINS5_IJSC_SC_SC_EEENS5_IJNSA_ILi0EEESV_SV_EEEEENS5_IJNS4_10UnderscoreESY_SY_EEEEENS4_18SM100_TMA_2SM_LOADENS4_14ComposedLayoutINS4_7SwizzleILi3ELi4ELi3EEENS4_18smem_ptr_flag_bitsILi16EEENST_INS5_IJNSA_ILi8EEESH_EEENS5_IJSH_SC_EEEEEEEvNS4_8identityES11_S1B_vS1C_EENS_8epilogue10collective18CollectiveEpilogueINS1E_23Sm100TmaWarpSpecializedILi2ELi1ELi160ELb1ELb0EEEJNS5_IJNSA_ILi128EEESG_SH_EEENS5_IJNST_IS1J_SC_EENST_ISG_SC_EEEEESJ_SK_SJ_SK_NS1E_6fusion15FusionCallbacksIS1I_NS1O_17LinearCombinationISJ_fSJ_fLNS_15FloatRoundStyleE2EEES1K_S1N_JEEENS4_5SM1004TMEM4LOAD26SM100_TMEM_LOAD_32dp32b32xENS4_13SM90_TMA_LOADENS12_INS13_ILi2ELi4ELi3EEES16_NST_INS5_IJS17_NSA_ILi32EEEEEENS5_IJS20_SC_EEEEEEENS4_39AutoVectorizingCopyWithAssumedAlignmentILi128EEENS4_14SM90_TMA_STOREES24_S26_S26_EEEvvEEEEvNT_6ParamsE)
        /*0b08*/ 	.short	0x0380
        /*0b0a*/ 	.short	0x0800


	//----- nvinfo : EIATTR_SW_WAR
	.align		4
.L_57:
        /*0b0c*/ 	.byte	0x04, 0x36
        /*0b0e*/ 	.short	(.L_59 - .L_58)
.L_58:
        /*0b10*/ 	.word	0x00000008
.L_59:


//--------------------- .nv.callgraph             --------------------------
	.section	.nv.callgraph,"",@"SHT_CUDA_CALLGRAPH"
	.align	4
	.sectionentsize	8
	.align		4
        /*0000*/ 	.word	0x00000000
	.align		4
        /*0004*/ 	.word	0xffffffff
	.align		4
        /*0008*/ 	.word	index@(_ZN7cutlass13device_kernelINS_4gemm6kernel13GemmUniversalIN4cute5tupleIJiiiiEEENS1_10collective13CollectiveMmaINS1_35MainloopSm100TmaUmmaWarpSpecializedILi5ELi2ELi3ENS5_IJNS4_1CILi2EEENSA_ILi1EEESC_EEEEENS5_IJNSA_ILi256EEENSA_ILi160EEENSA_ILi64EEEEEENS_6half_tENS5_IJlSC_lEEESJ_SK_NS4_8TiledMMAINS4_8MMA_AtomIJNS4_26SM100_MMA_F16BF16_2x1SM_SSISJ_SJ_fLi256ELi160ELNS4_4UMMA5MajorE0ELSP_0ELNSO_7ScaleInE0ELSQ_0EEEEEENS4_6LayoutINS5_IJSC_SC_SC_EEENS5_IJNSA_ILi0EEESV_SV_EEEEENS5_IJNS4_10UnderscoreESY_SY_EEEEENS4_18SM100_TMA_2SM_LOADENS4_14ComposedLayoutINS4_7SwizzleILi3ELi4ELi3EEENS4_18smem_ptr_flag_bitsILi16EEENST_INS5_IJNSA_ILi8EEESH_EEENS5_IJSH_SC_EEEEEEEvNS4_8identityES11_S1B_vS1C_EENS_8epilogue10collective18CollectiveEpilogueINS1E_23Sm100TmaWarpSpecializedILi2ELi1ELi160ELb1ELb0EEEJNS5_IJNSA_ILi128EEESG_SH_EEENS5_IJNST_IS1J_SC_EENST_ISG_SC_EEEEESJ_SK_SJ_SK_NS1E_6fusion15FusionCallbacksIS1I_NS1O_17LinearCombinationISJ_fSJ_fLNS_15FloatRoundStyleE2EEES1K_S1N_JEEENS4_5SM1004TMEM4LOAD26SM100_TMEM_LOAD_32dp32b32xENS4_13SM90_TMA_LOADENS12_INS13_ILi2ELi4ELi3EEES16_NST_INS5_IJS17_NSA_ILi32EEEEEENS5_IJS20_SC_EEEEEEENS4_39AutoVectorizingCopyWithAssumedAlignmentILi128EEENS4_14SM90_TMA_STOREES24_S26_S26_EEEvvEEEEvNT_6ParamsE)
	.align		4
        /*000c*/ 	.word	index@(__assertfail)
	.align		4
        /*0010*/ 	.word	0x00000000
	.align		4
        /*0014*/ 	.word	0xfffffffe
	.align		4
        /*0018*/ 	.word	0x00000000
	.align		4
        /*001c*/ 	.word	0xfffffffd
	.align		4
        /*0020*/ 	.word	0x00000000
	.align		4
        /*0024*/ 	.word	0xfffffffc


//--------------------- .nv.constant4             --------------------------
	.section	.nv.constant4,"a",@progbits
	.align	8
	.align		8
.nv.constant4:
        /*0000*/ 	.dword	__assertfail
	.align		8
        /*0008*/ 	.dword	__unnamed_1
	.align		8
        /*0010*/ 	.dword	__unnamed_2
	.align		8
        /*0018*/ 	.dword	_ZN40_INTERNAL_9489aa5e_4_k_cu_7d5e3ba9_111114cuda3std3__45__cpo5beginE
	.align		8
        /*0020*/ 	.dword	_ZN40_INTERNAL_9489aa5e_4_k_cu_7d5e3ba9_111114cuda3std3__45__cpo3endE
	.align		8
        /*0028*/ 	.dword	_ZN40_INTERNAL_9489aa5e_4_k_cu_7d5e3ba9_111114cuda3std3__45__cpo6cbeginE
	.align		8
        /*0030*/ 	.dword	_ZN40_INTERNAL_9489aa5e_4_k_cu_7d5e3ba9_111114cuda3std3__45__cpo4cendE
	.align		8
        /*0038*/ 	.dword	_ZN40_INTERNAL_9489aa5e_4_k_cu_7d5e3ba9_111114cuda3std3__442_GLOBAL__N__9489aa5e_4_k_cu_7d5e3ba9_111116ignoreE
	.align		8
        /*0040*/ 	.dword	_ZN40_INTERNAL_9489aa5e_4_k_cu_7d5e3ba9_111114cuda3std3__419piecewise_constructE
	.align		8
        /*0048*/ 	.dword	_ZN40_INTERNAL_9489aa5e_4_k_cu_7d5e3ba9_111114cuda3std3__48in_placeE
	.align		8
        /*0050*/ 	.dword	_ZN40_INTERNAL_9489aa5e_4_k_cu_7d5e3ba9_111114cuda3std6ranges3__45__cpo4swapE
	.align		8
        /*0058*/ 	.dword	_ZN40_INTERNAL_9489aa5e_4_k_cu_7d5e3ba9_111114cuda3std6ranges3__45__cpo9iter_moveE
	.align		8
        /*0060*/ 	.dword	_ZN40_INTERNAL_9489aa5e_4_k_cu_7d5e3ba9_111114cute7productE
	.align		8
        /*0068*/ 	.dword	_ZN40_INTERNAL_9489aa5e_4_k_cu_7d5e3ba9_111114cute1_E
	.align		8
        /*0070*/ 	.dword	$str$25
	.align		8
        /*0078*/ 	.dword	$str$26
	.align		8
        /*0080*/ 	.dword	$str$27
	.align		8
        /*0088*/ 	.dword	$str$28


//--------------------- .text._ZN7cutlass13device_kernelINS_4gemm6kernel13GemmUniversalIN4cute5tupleIJiiiiEEENS1_10collective13CollectiveMmaINS1_35MainloopSm100TmaUmmaWarpSpecializedILi5ELi2ELi3ENS5_IJNS4_1CILi2EEENSA_ILi1EEESC_EEEEENS5_IJNSA_ILi256EEENSA_ILi160EEENSA_ILi64EEEEEENS_6half_tENS5_IJlSC_lEEESJ_SK_NS4_8TiledMMAINS4_8MMA_AtomIJNS4_26SM100_MMA_F16BF16_2x1SM_SSISJ_SJ_fLi256ELi160ELNS4_4UMMA5MajorE0ELSP_0ELNSO_7ScaleInE0ELSQ_0EEEEEENS4_6LayoutINS5_IJSC_SC_SC_EEENS5_IJNSA_ILi0EEESV_SV_EEEEENS5_IJNS4_10UnderscoreESY_SY_EEEEENS4_18SM100_TMA_2SM_LOADENS4_14ComposedLayoutINS4_7SwizzleILi3ELi4ELi3EEENS4_18smem_ptr_flag_bitsILi16EEENST_INS5_IJNSA_ILi8EEESH_EEENS5_IJSH_SC_EEEEEEEvNS4_8identityES11_S1B_vS1C_EENS_8epilogue10collective18CollectiveEpilogueINS1E_23Sm100TmaWarpSpecializedILi2ELi1ELi160ELb1ELb0EEEJNS5_IJNSA_ILi128EEESG_SH_EEENS5_IJNST_IS1J_SC_EENST_ISG_SC_EEEEESJ_SK_SJ_SK_NS1E_6fusion15FusionCallbacksIS1I_NS1O_17LinearCombinationISJ_fSJ_fLNS_15FloatRoundStyleE2EEES1K_S1N_JEEENS4_5SM1004TMEM4LOAD26SM100_TMEM_LOAD_32dp32b32xENS4_13SM90_TMA_LOADENS12_INS13_ILi2ELi4ELi3EEES16_NST_INS5_IJS17_NSA_ILi32EEEEEENS5_IJS20_SC_EEEEEEENS4_39AutoVectorizingCopyWithAssumedAlignmentILi128EEENS4_14SM90_TMA_STOREES24_S26_S26_EEEvvEEEEvNT_6ParamsE --------------------------
	.section	.text._ZN7cutlass13device_kernelINS_4gemm6kernel13GemmUniversalIN4cute5tupleIJiiiiEEENS1_10collective13CollectiveMmaINS1_35MainloopSm100TmaUmmaWarpSpecializedILi5ELi2ELi3ENS5_IJNS4_1CILi2EEENSA_ILi1EEESC_EEEEENS5_IJNSA_ILi256EEENSA_ILi160EEENSA_ILi64EEEEEENS_6half_tENS5_IJlSC_lEEESJ_SK_NS4_8TiledMMAINS4_8MMA_AtomIJNS4_26SM100_MMA_F16BF16_2x1SM_SSISJ_SJ_fLi256ELi160ELNS4_4UMMA5MajorE0ELSP_0ELNSO_7ScaleInE0ELSQ_0EEEEEENS4_6LayoutINS5_IJSC_SC_SC_EEENS5_IJNSA_ILi0EEESV_SV_EEEEENS5_IJNS4_10UnderscoreESY_SY_EEEEENS4_18SM100_TMA_2SM_LOADENS4_14ComposedLayoutINS4_7SwizzleILi3ELi4ELi3EEENS4_18smem_ptr_flag_bitsILi16EEENST_INS5_IJNSA_ILi8EEESH_EEENS5_IJSH_SC_EEEEEEEvNS4_8identityES11_S1B_vS1C_EENS_8epilogue10collective18CollectiveEpilogueINS1E_23Sm100TmaWarpSpecializedILi2ELi1ELi160ELb1ELb0EEEJNS5_IJNSA_ILi128EEESG_SH_EEENS5_IJNST_IS1J_SC_EENST_ISG_SC_EEEEESJ_SK_SJ_SK_NS1E_6fusion15FusionCallbacksIS1I_NS1O_17LinearCombinationISJ_fSJ_fLNS_15FloatRoundStyleE2EEES1K_S1N_JEEENS4_5SM1004TMEM4LOAD26SM100_TMEM_LOAD_32dp32b32xENS4_13SM90_TMA_LOADENS12_INS13_ILi2ELi4ELi3EEES16_NST_INS5_IJS17_NSA_ILi32EEEEEENS5_IJS20_SC_EEEEEEENS4_39AutoVectorizingCopyWithAssumedAlignmentILi128EEENS4_14SM90_TMA_STOREES24_S26_S26_EEEvvEEEEvNT_6ParamsE,"ax",@progbits
	.align	128
.text._ZN7cutlass13device_kernelINS_4gemm6kernel13GemmUniversalIN4cute5tupleIJiiiiEEENS1_10collective13CollectiveMmaINS1_35MainloopSm100TmaUmmaWarpSpecializedILi5ELi2ELi3ENS5_IJNS4_1CILi2EEENSA_ILi1EEESC_EEEEENS5_IJNSA_ILi256EEENSA_ILi160EEENSA_ILi64EEEEEENS_6half_tENS5_IJlSC_lEEESJ_SK_NS4_8TiledMMAINS4_8MMA_AtomIJNS4_26SM100_MMA_F16BF16_2x1SM_SSISJ_SJ_fLi256ELi160ELNS4_4UMMA5MajorE0ELSP_0ELNSO_7ScaleInE0ELSQ_0EEEEEENS4_6LayoutINS5_IJSC_SC_SC_EEENS5_IJNSA_ILi0EEESV_SV_EEEEENS5_IJNS4_10UnderscoreESY_SY_EEEEENS4_18SM100_TMA_2SM_LOADENS4_14ComposedLayoutINS4_7SwizzleILi3ELi4ELi3EEENS4_18smem_ptr_flag_bitsILi16EEENST_INS5_IJNSA_ILi8EEESH_EEENS5_IJSH_SC_EEEEEEEvNS4_8identityES11_S1B_vS1C_EENS_8epilogue10collective18CollectiveEpilogueINS1E_23Sm100TmaWarpSpecializedILi2ELi1ELi160ELb1ELb0EEEJNS5_IJNSA_ILi128EEESG_SH_EEENS5_IJNST_IS1J_SC_EENST_ISG_SC_EEEEESJ_SK_SJ_SK_NS1E_6fusion15FusionCallbacksIS1I_NS1O_17LinearCombinationISJ_fSJ_fLNS_15FloatRoundStyleE2EEES1K_S1N_JEEENS4_5SM1004TMEM4LOAD26SM100_TMEM_LOAD_32dp32b32xENS4_13SM90_TMA_LOADENS12_INS13_ILi2ELi4ELi3EEES16_NST_INS5_IJS17_NSA_ILi32EEEEEENS5_IJS20_SC_EEEEEEENS4_39AutoVectorizingCopyWithAssumedAlignmentILi128EEENS4_14SM90_TMA_STOREES24_S26_S26_EEEvvEEEEvNT_6ParamsE:
        .type           _ZN7cutlass13device_kernelINS_4gemm6kernel13GemmUniversalIN4cute5tupleIJiiiiEEENS1_10collective13CollectiveMmaINS1_35MainloopSm100TmaUmmaWarpSpecializedILi5ELi2ELi3ENS5_IJNS4_1CILi2EEENSA_ILi1EEESC_EEEEENS5_IJNSA_ILi256EEENSA_ILi160EEENSA_ILi64EEEEEENS_6half_tENS5_IJlSC_lEEESJ_SK_NS4_8TiledMMAINS4_8MMA_AtomIJNS4_26SM100_MMA_F16BF16_2x1SM_SSISJ_SJ_fLi256ELi160ELNS4_4UMMA5MajorE0ELSP_0ELNSO_7ScaleInE0ELSQ_0EEEEEENS4_6LayoutINS5_IJSC_SC_SC_EEENS5_IJNSA_ILi0EEESV_SV_EEEEENS5_IJNS4_10UnderscoreESY_SY_EEEEENS4_18SM100_TMA_2SM_LOADENS4_14ComposedLayoutINS4_7SwizzleILi3ELi4ELi3EEENS4_18smem_ptr_flag_bitsILi16EEENST_INS5_IJNSA_ILi8EEESH_EEENS5_IJSH_SC_EEEEEEEvNS4_8identityES11_S1B_vS1C_EENS_8epilogue10collective18CollectiveEpilogueINS1E_23Sm100TmaWarpSpecializedILi2ELi1ELi160ELb1ELb0EEEJNS5_IJNSA_ILi128EEESG_SH_EEENS5_IJNST_IS1J_SC_EENST_ISG_SC_EEEEESJ_SK_SJ_SK_NS1E_6fusion15FusionCallbacksIS1I_NS1O_17LinearCombinationISJ_fSJ_fLNS_15FloatRoundStyleE2EEES1K_S1N_JEEENS4_5SM1004TMEM4LOAD26SM100_TMEM_LOAD_32dp32b32xENS4_13SM90_TMA_LOADENS12_INS13_ILi2ELi4ELi3EEES16_NST_INS5_IJS17_NSA_ILi32EEEEEENS5_IJS20_SC_EEEEEEENS4_39AutoVectorizingCopyWithAssumedAlignmentILi128EEENS4_14SM90_TMA_STOREES24_S26_S26_EEEvvEEEEvNT_6ParamsE,@function
        .size           _ZN7cutlass13device_kernelINS_4gemm6kernel13GemmUniversalIN4cute5tupleIJiiiiEEENS1_10collective13CollectiveMmaINS1_35MainloopSm100TmaUmmaWarpSpecializedILi5ELi2ELi3ENS5_IJNS4_1CILi2EEENSA_ILi1EEESC_EEEEENS5_IJNSA_ILi256EEENSA_ILi160EEENSA_ILi64EEEEEENS_6half_tENS5_IJlSC_lEEESJ_SK_NS4_8TiledMMAINS4_8MMA_AtomIJNS4_26SM100_MMA_F16BF16_2x1SM_SSISJ_SJ_fLi256ELi160ELNS4_4UMMA5MajorE0ELSP_0ELNSO_7ScaleInE0ELSQ_0EEEEEENS4_6LayoutINS5_IJSC_SC_SC_EEENS5_IJNSA_ILi0EEESV_SV_EEEEENS5_IJNS4_10UnderscoreESY_SY_EEEEENS4_18SM100_TMA_2SM_LOADENS4_14ComposedLayoutINS4_7SwizzleILi3ELi4ELi3EEENS4_18smem_ptr_flag_bitsILi16EEENST_INS5_IJNSA_ILi8EEESH_EEENS5_IJSH_SC_EEEEEEEvNS4_8identityES11_S1B_vS1C_EENS_8epilogue10collective18CollectiveEpilogueINS1E_23Sm100TmaWarpSpecializedILi2ELi1ELi160ELb1ELb0EEEJNS5_IJNSA_ILi128EEESG_SH_EEENS5_IJNST_IS1J_SC_EENST_ISG_SC_EEEEESJ_SK_SJ_SK_NS1E_6fusion15FusionCallbacksIS1I_NS1O_17LinearCombinationISJ_fSJ_fLNS_15FloatRoundStyleE2EEES1K_S1N_JEEENS4_5SM1004TMEM4LOAD26SM100_TMEM_LOAD_32dp32b32xENS4_13SM90_TMA_LOADENS12_INS13_ILi2ELi4ELi3EEES16_NST_INS5_IJS17_NSA_ILi32EEEEEENS5_IJS20_SC_EEEEEEENS4_39AutoVectorizingCopyWithAssumedAlignmentILi128EEENS4_14SM90_TMA_STOREES24_S26_S26_EEEvvEEEEvNT_6ParamsE,(.L_x_163 - _ZN7cutlass13device_kernelINS_4gemm6kernel13GemmUniversalIN4cute5tupleIJiiiiEEENS1_10collective13CollectiveMmaINS1_35MainloopSm100TmaUmmaWarpSpecializedILi5ELi2ELi3ENS5_IJNS4_1CILi2EEENSA_ILi1EEESC_EEEEENS5_IJNSA_ILi256EEENSA_ILi160EEENSA_ILi64EEEEEENS_6half_tENS5_IJlSC_lEEESJ_SK_NS4_8TiledMMAINS4_8MMA_AtomIJNS4_26SM100_MMA_F16BF16_2x1SM_SSISJ_SJ_fLi256ELi160ELNS4_4UMMA5MajorE0ELSP_0ELNSO_7ScaleInE0ELSQ_0EEEEEENS4_6LayoutINS5_IJSC_SC_SC_EEENS5_IJNSA_ILi0EEESV_SV_EEEEENS5_IJNS4_10UnderscoreESY_SY_EEEEENS4_18SM100_TMA_2SM_LOADENS4_14ComposedLayoutINS4_7SwizzleILi3ELi4ELi3EEENS4_18smem_ptr_flag_bitsILi16EEENST_INS5_IJNSA_ILi8EEESH_EEENS5_IJSH_SC_EEEEEEEvNS4_8identityES11_S1B_vS1C_EENS_8epilogue10collective18CollectiveEpilogueINS1E_23Sm100TmaWarpSpecializedILi2ELi1ELi160ELb1ELb0EEEJNS5_IJNSA_ILi128EEESG_SH_EEENS5_IJNST_IS1J_SC_EENST_ISG_SC_EEEEESJ_SK_SJ_SK_NS1E_6fusion15FusionCallbacksIS1I_NS1O_17LinearCombinationISJ_fSJ_fLNS_15FloatRoundStyleE2EEES1K_S1N_JEEENS4_5SM1004TMEM4LOAD26SM100_TMEM_LOAD_32dp32b32xENS4_13SM90_TMA_LOADENS12_INS13_ILi2ELi4ELi3EEES16_NST_INS5_IJS17_NSA_ILi32EEEEEENS5_IJS20_SC_EEEEEEENS4_39AutoVectorizingCopyWithAssumedAlignmentILi128EEENS4_14SM90_TMA_STOREES24_S26_S26_EEEvvEEEEvNT_6ParamsE)
        .other          _ZN7cutlass13device_kernelINS_4gemm6kernel13GemmUniversalIN4cute5tupleIJiiiiEEENS1_10collective13CollectiveMmaINS1_35MainloopSm100TmaUmmaWarpSpecializedILi5ELi2ELi3ENS5_IJNS4_1CILi2EEENSA_ILi1EEESC_EEEEENS5_IJNSA_ILi256EEENSA_ILi160EEENSA_ILi64EEEEEENS_6half_tENS5_IJlSC_lEEESJ_SK_NS4_8TiledMMAINS4_8MMA_AtomIJNS4_26SM100_MMA_F16BF16_2x1SM_SSISJ_SJ_fLi256ELi160ELNS4_4UMMA5MajorE0ELSP_0ELNSO_7ScaleInE0ELSQ_0EEEEEENS4_6LayoutINS5_IJSC_SC_SC_EEENS5_IJNSA_ILi0EEESV_SV_EEEEENS5_IJNS4_10UnderscoreESY_SY_EEEEENS4_18SM100_TMA_2SM_LOADENS4_14ComposedLayoutINS4_7SwizzleILi3ELi4ELi3EEENS4_18smem_ptr_flag_bitsILi16EEENST_INS5_IJNSA_ILi8EEESH_EEENS5_IJSH_SC_EEEEEEEvNS4_8identityES11_S1B_vS1C_EENS_8epilogue10collective18CollectiveEpilogueINS1E_23Sm100TmaWarpSpecializedILi2ELi1ELi160ELb1ELb0EEEJNS5_IJNSA_ILi128EEESG_SH_EEENS5_IJNST_IS1J_SC_EENST_ISG_SC_EEEEESJ_SK_SJ_SK_NS1E_6fusion15FusionCallbacksIS1I_NS1O_17LinearCombinationISJ_fSJ_fLNS_15FloatRoundStyleE2EEES1K_S1N_JEEENS4_5SM1004TMEM4LOAD26SM100_TMEM_LOAD_32dp32b32xENS4_13SM90_TMA_LOADENS12_INS13_ILi2ELi4ELi3EEES16_NST_INS5_IJS17_NSA_ILi32EEEEEENS5_IJS20_SC_EEEEEEENS4_39AutoVectorizingCopyWithAssumedAlignmentILi128EEENS4_14SM90_TMA_STOREES24_S26_S26_EEEvvEEEEvNT_6ParamsE,@"STO_CUDA_ENTRY STV_DEFAULT"
_ZN7cutlass13device_kernelINS_4gemm6kernel13GemmUniversalIN4cute5tupleIJiiiiEEENS1_10collective13CollectiveMmaINS1_35MainloopSm100TmaUmmaWarpSpecializedILi5ELi2ELi3ENS5_IJNS4_1CILi2EEENSA_ILi1EEESC_EEEEENS5_IJNSA_ILi256EEENSA_ILi160EEENSA_ILi64EEEEEENS_6half_tENS5_IJlSC_lEEESJ_SK_NS4_8TiledMMAINS4_8MMA_AtomIJNS4_26SM100_MMA_F16BF16_2x1SM_SSISJ_SJ_fLi256ELi160ELNS4_4UMMA5MajorE0ELSP_0ELNSO_7ScaleInE0ELSQ_0EEEEEENS4_6LayoutINS5_IJSC_SC_SC_EEENS5_IJNSA_ILi0EEESV_SV_EEEEENS5_IJNS4_10UnderscoreESY_SY_EEEEENS4_18SM100_TMA_2SM_LOADENS4_14ComposedLayoutINS4_7SwizzleILi3ELi4ELi3EEENS4_18smem_ptr_flag_bitsILi16EEENST_INS5_IJNSA_ILi8EEESH_EEENS5_IJSH_SC_EEEEEEEvNS4_8identityES11_S1B_vS1C_EENS_8epilogue10collective18CollectiveEpilogueINS1E_23Sm100TmaWarpSpecializedILi2ELi1ELi160ELb1ELb0EEEJNS5_IJNSA_ILi128EEESG_SH_EEENS5_IJNST_IS1J_SC_EENST_ISG_SC_EEEEESJ_SK_SJ_SK_NS1E_6fusion15FusionCallbacksIS1I_NS1O_17LinearCombinationISJ_fSJ_fLNS_15FloatRoundStyleE2EEES1K_S1N_JEEENS4_5SM1004TMEM4LOAD26SM100_TMEM_LOAD_32dp32b32xENS4_13SM90_TMA_LOADENS12_INS13_ILi2ELi4ELi3EEES16_NST_INS5_IJS17_NSA_ILi32EEEEEENS5_IJS20_SC_EEEEEEENS4_39AutoVectorizingCopyWithAssumedAlignmentILi128EEENS4_14SM90_TMA_STOREES24_S26_S26_EEEvvEEEEvNT_6ParamsE:
[----:B------:R-:W1:Y:S01]  /*0000*/  LDC R1, c[0x0][0x37c] ;  /* 0x0000df00ff017b82 */ /* 0x000e620000000800 */
[----:B------:R-:W2:Y:S01]  /*0010*/  S2R R4, SR_TID.X ;  /* 0x0000000000047919 */ /* 0x000ea20000002100 */
[----:B------:R-:W3:Y:S01]  /*0020*/  LDCU.64 UR8, c[0x0][0x890] ;  /* 0x00011200ff0877ac */ /* 0x000ee20008000a00 */
[----:B-1----:R-:W-:-:S05]  /*0030*/  VIADD R1, R1, 0xffffff90 ;  /* 0xffffff9001017836 */ /* 0x002fca0000000000 */
[----:B------:R-:W1:Y:S01]  /*0040*/  S2UR UR15, SR_CgaCtaId ;  /* 0x00000000000f79c3 */ /* 0x000e620000008800 */
[----:B------:R-:W-:Y:S01]  /*0050*/  ELECT P1, URZ, PT ;  /* 0x0000000000ff782f */ /* 0x000fe20003820000 */
[----:B---3--:R-:W-:-:S04]  /*0060*/  UISETP.NE.U32.AND UP0, UPT, UR8, URZ, UPT ;  /* 0x000000ff0800728c */ /* 0x008fc8000bf05070 */
[----:B------:R-:W-:Y:S02]  /*0070*/  UISETP.NE.AND.EX UP0, UPT, UR9, URZ, UPT, UP0 ;  /* 0x000000ff0900728c */ /* 0x000fe4000bf05300 */
[----:B-1----:R-:W-:Y:S02]  /*0080*/  ULOP3.LUT UR46, UR15, 0x1, URZ, 0xc0, !UPT ;  /* 0x000000010f2e7892 */ /* 0x002fe4000f8ec0ff */
[----:B------:R-:W-:Y:S01]  /*0090*/  ULOP3.LUT UR45, UR15, 0x1, URZ, 0x3c, !UPT ;  /* 0x000000010f2d7892 */ /* 0x000fe2000f8e3cff */
[----:B--2---:R-:W-:-:S05]  /*00a0*/  SHF.R.U32.HI R2, RZ, 0x5, R4 ;  /* 0x00000005ff027819 */ /* 0x004fca0000011604 */
[----:B------:R-:W1:Y:S02]  /*00b0*/  SHFL.IDX PT, R0, R2, RZ, 0x1f ;  /* 0x00001fff02007589 */ /* 0x000e6400000e0000 */
[----:B-1----:R-:W-:Y:S02]  /*00c0*/  R2UR UR14, R0 ;  /* 0x00000000000e72ca */ /* 0x002fe400000e0000 */
[----:B------:R-:W-:-:S05]  /*00d0*/  PRMT R0, RZ, 0x7610, R0 ;  /* 0x00007610ff007816 */ /* 0x000fca0000000000 */
[----:B------:R1:W-:Y:S01]  /*00e0*/  STL.S16 [R1+0x50], R0 ;  /* 0x0000500001007387 */ /* 0x0003e20000100600 */
[----:B------:R-:W-:Y:S07]  /*00f0*/  BRA.U UP0, `(.L_x_0) ;  /* 0x0000000100387547 */ /* 0x000fee000b800000 */
[----:B------:R-:W2:Y:S02]  /*0100*/  LDCU.64 UR4, c[0x0][0x888] ;  /* 0x00011100ff0477ac */ /* 0x000ea40008000a00 */
[----:B--2---:R-:W-:-:S04]  /*0110*/  UISETP.NE.U32.AND UP0, UPT, UR4, URZ, UPT ;  /* 0x000000ff0400728c */ /* 0x004fc8000bf05070 */
[----:B------:R-:W-:-:S09]  /*0120*/  UISETP.NE.AND.EX UP0, UPT, UR5, URZ, UPT, UP0 ;  /* 0x000000ff0500728c */ /* 0x000fd2000bf05300 */
[----:B------:R-:W-:Y:S05]  /*0130*/  BRA.U !UP0, `(.L_x_1) ;  /* 0x0000000108187547 */ /* 0x000fea000b800000 */
[----:B------:R-:W2:Y:S01]  /*0140*/  LDC.64 R164, c[0x0][0x888] ;  /* 0x00022200ffa47b82 */ /* 0x000ea20000000a00 */
[----:B------:R-:W2:Y:S02]  /*0150*/  LDCU.64 UR4, c[0x0][0x358] ;  /* 0x00006b00ff0477ac */ /* 0x000ea40008000a00 */
[----:B--2---:R2:W5:Y:S01]  /*0160*/  LDG.E R164, desc[UR4][R164.64] ;  /* 0x00000004a4a47981 */ /* 0x004562000c1e1900 */
[----:B-1----:R-:W-:-:S05]  /*0170*/  HFMA2 R0, -RZ, RZ, 0, 5.9604644775390625e-08 ;  /* 0x00000001ff007431 */ /* 0x002fca00000001ff */
[----:B------:R2:W-:Y:S01]  /*0180*/  STL.S16 [R1+0x50], R0 ;  /* 0x0000500001007387 */ /* 0x0005e20000100600 */
[----:B------:R-:W-:Y:S05]  /*0190*/  BRA `(.L_x_0) ;  /* 0x0000000000107947 */ /* 0x000fea0003800000 */
.L_x_1:
[----:B-1----:R-:W-:Y:S01]  /*01a0*/  HFMA2 R0, -RZ, RZ, 0, 5.9604644775390625e-08 ;  /* 0x00000001ff007431 */ /* 0x002fe200000001ff */
[----:B------:R-:W1:Y:S04]  /*01b0*/  LDCU UR4, c[0x0][0x880] ;  /* 0x00011000ff0477ac */ /* 0x000e680008000800 */
[----:B------:R3:W-:Y:S01]  /*01c0*/  STL.S16 [R1+0x50], R0 ;  /* 0x0000500001007387 */ /* 0x0007e20000100600 */
[----:B-1----:R-:W-:-:S07]  /*01d0*/  MOV R164, UR4 ;  /* 0x0000000400a47c02 */ /* 0x002fce0008000f00 */
.L_x_0:
[----:B------:R-:W4:Y:S02]  /*01e0*/  LDCU.64 UR4, c[0x0][0x8b0] ;  /* 0x00011600ff0477ac */ /* 0x000f240008000a00 */
[----:B----4-:R-:W-:-:S04]  /*01f0*/  UISETP.NE.U32.AND UP0, UPT, UR4, URZ, UPT ;  /* 0x000000ff0400728c */ /* 0x010fc8000bf05070 */
[----:B------:R-:W-:-:S09]  /*0200*/  UISETP.NE.AND.EX UP0, UPT, UR5, URZ, UPT, UP0 ;  /* 0x000000ff0500728c */ /* 0x000fd2000bf05300 */
[----:B------:R-:W-:Y:S05]  /*0210*/  BRA.U UP0, `(.L_x_2) ;  /* 0x0000000100287547 */ /* 0x000fea000b800000 */
[----:B------:R-:W4:Y:S02]  /*0220*/  LDCU.64 UR4, c[0x0][0x8a8] ;  /* 0x00011500ff0477ac */ /* 0x000f240008000a00 */
[----:B----4-:R-:W-:-:S04]  /*0230*/  UISETP.NE.U32.AND UP0, UPT, UR4, URZ, UPT ;  /* 0x000000ff0400728c */ /* 0x010fc8000bf05070 */
[----:B------:R-:W-:-:S09]  /*0240*/  UISETP.NE.AND.EX UP0, UPT, UR5, URZ, UPT, UP0 ;  /* 0x000000ff0500728c */ /* 0x000fd2000bf05300 */
[----:B------:R-:W-:Y:S05]  /*0250*/  BRA.U !UP0, `(.L_x_3) ;  /* 0x0000000108107547 */ /* 0x000fea000b800000 */
[----:B------:R-:W4:Y:S01]  /*0260*/  LDC.64 R152, c[0x0][0x8a8] ;  /* 0x00022a00ff987b82 */ /* 0x000f220000000a00 */
[----:B------:R-:W4:Y:S02]  /*0270*/  LDCU.64 UR4, c[0x0][0x358] ;  /* 0x00006b00ff0477ac */ /* 0x000f240008000a00 */
[----:B----4-:R4:W5:Y:S01]  /*0280*/  LDG.E R152, desc[UR4][R152.64] ;  /* 0x0000000498987981 */ /* 0x010962000c1e1900 */
[----:B------:R-:W-:Y:S05]  /*0290*/  BRA `(.L_x_2) ;  /* 0x0000000000087947 */ /* 0x000fea0003800000 */
.L_x_3:
[----:B------:R-:W4:Y:S02]  /*02a0*/  LDCU UR4, c[0x0][0x8a0] ;  /* 0x00011400ff0477ac */ /* 0x000f240008000800 */
[----:B----4-:R-:W-:Y:S02]  /*02b0*/  MOV R152, UR4 ;  /* 0x0000000400987c02 */ /* 0x010fe40008000f00 */
.L_x_2:
[----:B-123--:R-:W-:Y:S01]  /*02c0*/  IMAD.U32 R0, RZ, RZ, UR14 ;  /* 0x0000000eff007e24 */ /* 0x00efe2000f8e00ff */
[----:B------:R-:W-:Y:S04]  /*02d0*/  BSSY.RECONVERGENT B0, `(.L_x_4) ;  /* 0x000000c000007945 */ /* 0x000fe80003800200 */
[C---:B------:R-:W-:Y:S02]  /*02e0*/  ISETP.NE.OR P2, PT, R0.reuse, 0x1, !P1 ;  /* 0x000000010000780c */ /* 0x040fe40004f45670 */
[----:B------:R-:W-:-:S11]  /*02f0*/  ISETP.NE.OR P0, PT, R0, 0x3, !P1 ;  /* 0x000000030000780c */ /* 0x000fd60004f05670 */
[----:B------:R-:W-:Y:S05]  /*0300*/  @P2 BRA `(.L_x_5) ;  /* 0x0000000000202947 */ /* 0x000fea0003800000 */
[----:B------:R-:W1:Y:S02]  /*0310*/  LDCU.64 UR4, c[0x0][0x348] ;  /* 0x00006900ff0477ac */ /* 0x000e640008000a00 */
[----:B-1----:R-:W-:Y:S02]  /*0320*/  UIADD3 UR6, UP1, UPT, UR4, 0x80, URZ ;  /* 0x0000008004067890 */ /* 0x002fe4000ff3e0ff */
[----:B------:R-:W-:Y:S02]  /*0330*/  UIADD3 UR4, UP0, UPT, UR4, 0x180, URZ ;  /* 0x0000018004047890 */ /* 0x000fe4000ff1e0ff */
[----:B------:R-:W-:Y:S02]  /*0340*/  UIADD3.X UR7, UPT, UPT, URZ, UR5, URZ, UP1, !UPT ;  /* 0x00000005ff077290 */ /* 0x000fe40008ffe4ff */
[----:B------:R-:W-:-:S07]  /*0350*/  UIADD3.X UR5, UPT, UPT, URZ, UR5, URZ, UP0, !UPT ;  /* 0x00000005ff057290 */ /* 0x000fce00087fe4ff */
[----:B------:R1:W-:Y:S02]  /*0360*/  UTMACCTL.PF [UR6] ;  /* 0x00000000060079b9 */ /* 0x0003e40008040000 */
[----:B------:R1:W-:Y:S02]  /*0370*/  UTMACCTL.PF [UR4] ;  /* 0x00000000040079b9 */ /* 0x0003e40008040000 */
[----:B-1----:R-:W-:Y:S01]  /*0380*/  NOP ;  /* 0x0000000000007918 */ /* 0x002fe20000000000 */
.L_x_5:
[----:B------:R-:W-:Y:S05]  /*0390*/  BSYNC.RECONVERGENT B0 ;  /* 0x0000000000007941 */ /* 0x000fea0003800200 */
.L_x_4:
[----:B------:R-:W-:Y:S04]  /*03a0*/  BSSY.RECONVERGENT B0, `(.L_x_6) ;  /* 0x000000a000007945 */ /* 0x000fe80003800200 */
        /* <DEDUP_REMOVED lines=9> */
.L_x_7:
[----:B------:R-:W-:Y:S05]  /*0440*/  BSYNC.RECONVERGENT B0 ;  /* 0x0000000000007941 */ /* 0x000fea0003800200 */
.L_x_6:
[----:B------:R-:W1:Y:S01]  /*0450*/  LDCU.64 UR4, c[0x0][0x888] ;  /* 0x00011100ff0477ac */ /* 0x000e620008000a00 */
[----:B------:R-:W-:Y:S02]  /*0460*/  UISETP.EQ.U32.AND UP1, UPT, UR8, URZ, UPT ;  /* 0x000000ff0800728c */ /* 0x000fe4000bf22070 */
[----:B------:R-:W-:Y:S02]  /*0470*/  UPLOP3.LUT UP4, UPT, UPT, UPT, UPT, 0x80, 0x8 ;  /* 0x000000000008789c */ /* 0x000fe40003f8f070 */
[----:B-1----:R-:W-:-:S04]  /*0480*/  UISETP.NE.U32.AND UP0, UPT, UR4, URZ, UPT ;  /* 0x000000ff0400728c */ /* 0x002fc8000bf05070 */
[----:B------:R-:W-:-:S04]  /*0490*/  UISETP.NE.AND.EX UP2, UPT, UR5, URZ, UPT, UP0 ;  /* 0x000000ff0500728c */ /* 0x000fc8000bf45300 */
[----:B------:R-:W-:-:S04]  /*04a0*/  UISETP.EQ.OR.EX UP3, UPT, UR9, URZ, !UP2, UP1 ;  /* 0x000000ff0900728c */ /* 0x000fc8000d762710 */
[----:B------:R-:W-:-:S05]  /*04b0*/  UP2UR UR63, UPR, URZ, 0x8 ;  /* 0x00000008ff3f7883 */ /* 0x000fca0008000000 */
[----:B------:R-:W-:Y:S07]  /*04c0*/  BRA.U !UP3, `(.L_x_8) ;  /* 0x000000010b207547 */ /* 0x000fee000b800000 */
[----:B------:R-:W-:Y:S01]  /*04d0*/  UISETP.NE.U32.AND UP1, UPT, UR8, URZ, UPT ;  /* 0x000000ff0800728c */ /* 0x000fe2000bf25070 */
[----:B-----5:R-:W-:Y:S01]  /*04e0*/  FSETP.NEU.AND P0, PT, R164, RZ, PT ;  /* 0x000000ffa400720b */ /* 0x020fe20003f0d000 */
[----:B------:R-:W-:Y:S02]  /*04f0*/  USEL UR4, URZ, 0xffffffff, UP2 ;  /* 0xffffffffff047887 */ /* 0x000fe40009000000 */
[----:B------:R-:W-:-:S10]  /*0500*/  UISETP.NE.AND.EX UP1, UPT, UR9, URZ, UPT, UP1 ;  /* 0x000000ff0900728c */ /* 0x000fd4000bf25310 */
[----:B------:R-:W-:Y:S01]  /*0510*/  VOTEU.ANY UP0, P0 ;  /* 0x0000000000ff7886 */ /* 0x000fe20000000100 */
[----:B------:R-:W-:-:S04]  /*0520*/  @!UP1 USEL UR4, URZ, 0xffffffff, UP0 ;  /* 0xffffffffff049887 */ /* 0x000fc80008000000 */
[----:B------:R-:W-:-:S04]  /*0530*/  ULOP3.LUT UR4, UR4, 0x1, URZ, 0xc0, !UPT ;  /* 0x0000000104047892 */ /* 0x000fc8000f8ec0ff */
[----:B------:R-:W-:-:S11]  /*0540*/  UISETP.NE.U32.AND UP4, UPT, UR4, 0x1, UPT ;  /* 0x000000010400788c */ /* 0x000fd6000bf85070 */
.L_x_8:
[----:B------:R-:W1:Y:S01]  /*0550*/  SHFL.IDX PT, R0, R2, RZ, 0x1f ;  /* 0x00001fff02007589 */ /* 0x000e6200000e0000 */
[----:B------:R-:W-:-:S04]  /*0560*/  UISETP.NE.AND UP0, UPT, UR14, 0x2, UPT ;  /* 0x000000020e00788c */ /* 0x000fc8000bf05270 */
[----:B------:R-:W-:Y:S02]  /*0570*/  UISETP.EQ.AND UP1, UPT, UR46, URZ, !UP0 ;  /* 0x000000ff2e00728c */ /* 0x000fe4000c722270 */
[----:B------:R-:W-:-:S04]  /*0580*/  USEL UR49, URZ, 0x1, UP0 ;  /* 0x00000001ff317887 */ /* 0x000fc80008000000 */
[----:B------:R-:W-:Y:S02]  /*0590*/  PLOP3.LUT P3, PT, P1, PT, UP1, 0x80, 0x8 ;  /* 0x000000000008781c */ /* 0x000fe40000f6f018 */
[----:B-1----:R-:W-:-:S13]  /*05a0*/  ISETP.NE.AND P0, PT, R0, RZ, PT ;  /* 0x000000ff0000720c */ /* 0x002fda0003f05270 */
[----:B------:R-:W-:Y:S05]  /*05b0*/  @P0 BRA `(.L_x_9) ;  /* 0x00000000004c0947 */ /* 0x000fea0003800000 */
[----:B------:R-:W-:Y:S01]  /*05c0*/  UMOV UR4, 0x400 ;  /* 0x0000040000047882 */ /* 0x000fe20000000000 */
[----:B------:R-:W-:Y:S01]  /*05d0*/  UMOV UR6, 0x1 ;  /* 0x0000000100067882 */ /* 0x000fe20000000000 */
[----:B------:R-:W-:Y:S02]  /*05e0*/  ULEA UR4, UR15, UR4, 0x18 ;  /* 0x000000040f047291 */ /* 0x000fe4000f8ec0ff */
[----:B------:R-:W-:-:S04]  /*05f0*/  UIADD3 UR6, UPT, UPT, -UR6, 0x100000, URZ ;  /* 0x0010000006067890 */ /* 0x000fc8000fffe1ff */
[----:B------:R-:W-:Y:S02]  /*0600*/  USHF.L.U32 UR7, UR6, 0xb, URZ ;  /* 0x0000000b06077899 */ /* 0x000fe400080006ff */
[----:B------:R-:W-:Y:S01]  /*0610*/  USHF.L.U32 UR6, UR6, 0x1, URZ ;  /* 0x0000000106067899 */ /* 0x000fe200080006ff */
[----:B------:R-:W-:Y:S01]  /*0620*/  ELECT P0, URZ, PT ;  /* 0x0000000000ff782f */ /* 0x000fe20003800000 */
[----:B------:R-:W1:Y:S10]  /*0630*/  FENCE.VIEW.ASYNC.S ;  /* 0x00000000000073c6 */ /* 0x000e740000000000 */
[----:B-1----:R1:W2:Y:S01]  /*0640*/  SYNCS.EXCH.64 URZ, [UR4], UR6 ;  /* 0x0000000604ff75b2 */ /* 0x0022a20008000100 */
[----:B------:R1:W3:Y:S01]  /*0650*/  SYNCS.EXCH.64 URZ, [UR4+0x28], UR6 ;  /* 0x0000280604ff75b2 */ /* 0x0002e20008000100 */
[----:B------:R1:W1:Y:S01]  /*0660*/  SYNCS.EXCH.64 URZ, [UR4+0x8], UR6 ;  /* 0x0000080604ff75b2 */ /* 0x0002620008000100 */
[----:B------:R1:W1:Y:S01]  /*0670*/  SYNCS.EXCH.64 URZ, [UR4+0x30], UR6 ;  /* 0x0000300604ff75b2 */ /* 0x0002620008000100 */
[----:B------:R1:W1:Y:S01]  /*0680*/  SYNCS.EXCH.64 URZ, [UR4+0x10], UR6 ;  /* 0x0000100604ff75b2 */ /* 0x0002620008000100 */
[----:B------:R1:W1:Y:S01]  /*0690*/  SYNCS.EXCH.64 URZ, [UR4+0x38], UR6 ;  /* 0x0000380604ff75b2 */ /* 0x0002620008000100 */
[----:B------:R1:W1:Y:S01]  /*06a0*/  SYNCS.EXCH.64 URZ, [UR4+0x18], UR6 ;  /* 0x0000180604ff75b2 */ /* 0x0002620008000100 */
[----:B------:R1:W1:Y:S01]  /*06b0*/  SYNCS.EXCH.64 URZ, [UR4+0x40], UR6 ;  /* 0x0000400604ff75b2 */ /* 0x0002620008000100 */
[----:B------:R1:W1:Y:S01]  /*06c0*/  SYNCS.EXCH.64 URZ, [UR4+0x20], UR6 ;  /* 0x0000200604ff75b2 */ /* 0x0002620008000100 */
[----:B------:R1:W1:Y:S01]  /*06d0*/  SYNCS.EXCH.64 URZ, [UR4+0x48], UR6 ;  /* 0x0000480604ff75b2 */ /* 0x0002620008000100 */
[----:B------:R-:W-:Y:S01]  /*06e0*/  NOP ;  /* 0x0000000000007918 */ /* 0x000fe20000000000 */
.L_x_9:
[----:B------:R-:W4:Y:S01]  /*06f0*/  SHFL.IDX PT, R0, R2, RZ, 0x1f ;  /* 0x00001fff02007589 */ /* 0x000f2200000e0000 */
[----:B------:R-:W-:Y:S01]  /*0700*/  NOP ;  /* 0x0000000000007918 */ /* 0x000fe20000000000 */
[----:B----4-:R-:W-:-:S13]  /*0710*/  ISETP.NE.AND P0, PT, R0, 0x1, PT ;  /* 0x000000010000780c */ /* 0x010fda0003f05270 */
[----:B------:R-:W-:Y:S05]  /*0720*/  @P0 BRA `(.L_x_10) ;  /* 0x0000000000440947 */ /* 0x000fea0003800000 */
[----:B-1----:R-:W-:Y:S01]  /*0730*/  UMOV UR4, 0x400 ;  /* 0x0000040000047882 */ /* 0x002fe20000000000 */
[----:B------:R-:W-:Y:S01]  /*0740*/  UMOV UR8, 0x20 ;  /* 0x0000002000087882 */ /* 0x000fe20000000000 */
[----:B------:R-:W-:Y:S01]  /*0750*/  UMOV UR6, 0x80 ;  /* 0x0000008000067882 */ /* 0x000fe20000000000 */
[----:B------:R-:W-:Y:S02]  /*0760*/  ULEA UR4, UR15, UR4, 0x18 ;  /* 0x000000040f047291 */ /* 0x000fe4000f8ec0ff */
[----:B------:R-:W-:-:S04]  /*0770*/  UIADD3 UR8, UPT, UPT, -UR8, 0x100000, URZ ;  /* 0x0010000008087890 */ /* 0x000fc8000fffe1ff */
[----:B------:R-:W-:Y:S02]  /*0780*/  USHF.L.U32 UR9, UR8, 0xb, URZ ;  /* 0x0000000b08097899 */ /* 0x000fe400080006ff */
[----:B------:R-:W-:Y:S02]  /*0790*/  USHF.L.U32 UR8, UR8, 0x1, URZ ;  /* 0x0000000108087899 */ /* 0x000fe400080006ff */
[----:B------:R-:W-:-:S04]  /*07a0*/  UIADD3 UR6, UPT, UPT, -UR6, 0x100000, URZ ;  /* 0x0010000006067890 */ /* 0x000fc8000fffe1ff */
[----:B------:R-:W-:Y:S02]  /*07b0*/  USHF.L.U32 UR7, UR6, 0xb, URZ ;  /* 0x0000000b06077899 */ /* 0x000fe400080006ff */
[----:B------:R-:W-:Y:S01]  /*07c0*/  USHF.L.U32 UR6, UR6, 0x1, URZ ;  /* 0x0000000106067899 */ /* 0x000fe200080006ff */
[----:B------:R-:W-:Y:S01]  /*07d0*/  ELECT P0, URZ, PT ;  /* 0x0000000000ff782f */ /* 0x000fe20003800000 */
[----:B------:R-:W1:Y:S02]  /*07e0*/  FENCE.VIEW.ASYNC.S ;  /* 0x00000000000073c6 */ /* 0x000e640000000000 */
[----:B-1----:R4:W1:Y:S08]  /*07f0*/  SYNCS.EXCH.64 URZ, [UR4+0x50], UR8 ;  /* 0x0000500804ff75b2 */ /* 0x0028700008000100 */
[----:B------:R4:W1:Y:S01]  /*0800*/  SYNCS.EXCH.64 URZ, [UR4+0x60], UR6 ;  /* 0x0000600604ff75b2 */ /* 0x0008620008000100 */
[----:B------:R4:W1:Y:S01]  /*0810*/  SYNCS.EXCH.64 URZ, [UR4+0x58], UR8 ;  /* 0x0000580804ff75b2 */ /* 0x0008620008000100 */
[----:B------:R4:W1:Y:S02]  /*0820*/  SYNCS.EXCH.64 URZ, [UR4+0x68], UR6 ;  /* 0x0000680604ff75b2 */ /* 0x0008640008000100 */
[----:B----4-:R-:W-:Y:S01]  /*0830*/  NOP ;  /* 0x0000000000007918 */ /* 0x010fe20000000000 */
.L_x_10:
[----:B------:R-:W4:Y:S01]  /*0840*/  SHFL.IDX PT, R0, R2, RZ, 0x1f ;  /* 0x00001fff02007589 */ /* 0x000f2200000e0000 */
[----:B------:R-:W-:Y:S01]  /*0850*/  NOP ;  /* 0x0000000000007918 */ /* 0x000fe20000000000 */
[----:B----4-:R-:W-:-:S13]  /*0860*/  ISETP.NE.AND P0, PT, R0, 0x3, PT ;  /* 0x000000030000780c */ /* 0x010fda0003f05270 */
[----:B------:R-:W-:Y:S05]  /*0870*/  @P0 BRA `(.L_x_11) ;  /* 0x00000000002c0947 */ /* 0x000fea0003800000 */
[----:B-1----:R-:W-:Y:S01]  /*0880*/  UMOV UR4, 0x400 ;  /* 0x0000040000047882 */ /* 0x002fe20000000000 */
[----:B------:R-:W-:Y:S01]  /*0890*/  UMOV UR6, 0x20 ;  /* 0x0000002000067882 */ /* 0x000fe20000000000 */
[----:B------:R-:W-:Y:S02]  /*08a0*/  ULEA UR4, UR15, UR4, 0x18 ;  /* 0x000000040f047291 */ /* 0x000fe4000f8ec0ff */
[----:B------:R-:W-:-:S04]  /*08b0*/  UIADD3 UR6, UPT, UPT, -UR6, 0x100000, URZ ;  /* 0x0010000006067890 */ /* 0x000fc8000fffe1ff */
[----:B------:R-:W-:Y:S02]  /*08c0*/  USHF.L.U32 UR7, UR6, 0xb, URZ ;  /* 0x0000000b06077899 */ /* 0x000fe400080006ff */
[----:B------:R-:W-:Y:S01]  /*08d0*/  USHF.L.U32 UR6, UR6, 0x1, URZ ;  /* 0x0000000106067899 */ /* 0x000fe200080006ff */
[----:B------:R-:W-:Y:S01]  /*08e0*/  ELECT P0, URZ, PT ;  /* 0x0000000000ff782f */ /* 0x000fe20003800000 */
[----:B------:R-:W1:Y:S10]  /*08f0*/  FENCE.VIEW.ASYNC.S ;  /* 0x00000000000073c6 */ /* 0x000e740000000000 */
[----:B-1----:R4:W1:Y:S01]  /*0900*/  SYNCS.EXCH.64 URZ, [UR4+0x70], UR6 ;  /* 0x0000700604ff75b2 */ /* 0x0028620008000100 */
[----:B------:R4:W1:Y:S02]  /*0910*/  SYNCS.EXCH.64 URZ, [UR4+0x78], UR6 ;  /* 0x0000780604ff75b2 */ /* 0x0008640008000100 */
[----:B----4-:R-:W-:Y:S01]  /*0920*/  NOP ;  /* 0x0000000000007918 */ /* 0x010fe20000000000 */
.L_x_11:
[----:B------:R-:W4:Y:S01]  /*0930*/  SHFL.IDX PT, R0, R2, RZ, 0x1f ;  /* 0x00001fff02007589 */ /* 0x000f2200000e0000 */
[----:B------:R-:W-:Y:S01]  /*0940*/  NOP ;  /* 0x0000000000007918 */ /* 0x000fe20000000000 */
[----:B----4-:R-:W-:-:S13]  /*0950*/  ISETP.NE.AND P0, PT, R0, 0x4, PT ;  /* 0x000000040000780c */ /* 0x010fda0003f05270 */
[----:B------:R-:W-:Y:S05]  /*0960*/  @P0 BRA `(.L_x_12) ;  /* 0x0000000000480947 */ /* 0x000fea0003800000 */
[----:B-1----:R-:W-:Y:S01]  /*0970*/  UMOV UR6, 0x1e0 ;  /* 0x000001e000067882 */ /* 0x002fe20000000000 */
[----:B------:R-:W-:Y:S01]  /*0980*/  UMOV UR4, 0x400 ;  /* 0x0000040000047882 */ /* 0x000fe20000000000 */
[----:B------:R-:W-:Y:S01]  /*0990*/  USEL UR6, UR6, 0x1a0, UP4 ;  /* 0x000001a006067887 */ /* 0x000fe2000a000000 */
        /* <DEDUP_REMOVED lines=15> */
.L_x_12:
        /* <DEDUP_REMOVED lines=19> */
[----:B------:R4:W1:Y:S01]  /*0bc0*/  SYNCS.EXCH.64 URZ, [UR4+0xc0], UR8 ;  /* 0x0000c00804ff75b2 */ /* 0x0008620008000100 */
[----:B------:R4:W1:Y:S01]  /*0bd0*/  SYNCS.EXCH.64 URZ, [UR4+0xb0], UR6 ;  /* 0x0000b00604ff75b2 */ /* 0x0008620008000100 */
[----:B------:R4:W1:Y:S02]  /*0be0*/  SYNCS.EXCH.64 URZ, [UR4+0xc8], UR8 ;  /* 0x0000c80804ff75b2 */ /* 0x0008640008000100 */
[----:B----4-:R-:W-:Y:S01]  /*0bf0*/  NOP ;  /* 0x0000000000007918 */ /* 0x010fe20000000000 */
.L_x_13:
[----:B------:R-:W4:Y:S01]  /*0c00*/  SHFL.IDX PT, R2, R2, RZ, 0x1f ;  /* 0x00001fff02027589 */ /* 0x000f2200000e0000 */
[----:B------:R-:W-:Y:S01]  /*0c10*/  ISETP.NE.OR P1, PT, RZ, UR14, !P1 ;  /* 0x0000000eff007c0c */ /* 0x000fe2000cf25670 */
        /* <DEDUP_REMOVED lines=12> */
[----:B------:R4:W1:Y:S01]  /*0ce0*/  SYNCS.EXCH.64 URZ, [UR4+0xe0], UR6 ;  /* 0x0000e00604ff75b2 */ /* 0x0008620008000100 */
[----:B------:R4:W1:Y:S01]  /*0cf0*/  SYNCS.EXCH.64 URZ, [UR4+0xd8], UR6 ;  /* 0x0000d80604ff75b2 */ /* 0x0008620008000100 */
[----:B------:R4:W1:Y:S02]  /*0d00*/  SYNCS.EXCH.64 URZ, [UR4+0xe8], UR6 ;  /* 0x0000e80604ff75b2 */ /* 0x0008640008000100 */
[----:B----4-:R-:W-:Y:S01]  /*0d10*/  NOP ;  /* 0x0000000000007918 */ /* 0x010fe20000000000 */
.L_x_14:
[----:B------:R-:W-:Y:S01]  /*0d20*/  VOTEU.ALL UP0, P1 ;  /* 0x0000000000ff7886 */ /* 0x000fe20000800000 */
[----:B-1----:R-:W-:Y:S01]  /*0d30*/  UMOV UR4, 0x20 ;  /* 0x0000002000047882 */ /* 0x002fe20000000000 */
[----:B------:R-:W1:Y:S01]  /*0d40*/  LDCU UR7, c[0x0][0x36c] ;  /* 0x00006d80ff0777ac */ /* 0x000e620008000800 */
[----:B------:R-:W-:Y:S01]  /*0d50*/  NOP ;  /* 0x0000000000007918 */ /* 0x000fe20000000000 */
[----:B------:R-:W-:Y:S01]  /*0d60*/  LOP3.LUT R0, R4, 0x1f, RZ, 0xc0, !PT ;  /* 0x0000001f04007812 */ /* 0x000fe200078ec0ff */
[----:B------:R-:W-:Y:S01]  /*0d70*/  @!UP0 UMOV UR6, 0x400 ;  /* 0x0000040000068882 */ /* 0x000fe20000000000 */
[----:B------:R-:W-:-:S04]  /*0d80*/  @!UP0 UIADD3 UR4, UPT, UPT, -UR4, 0x100000, URZ ;  /* 0x0010000004048890 */ /* 0x000fc8000fffe1ff */
[----:B------:R-:W-:Y:S02]  /*0d90*/  @!UP0 USHF.L.U32 UR5, UR4, 0xb, URZ ;  /* 0x0000000b04058899 */ /* 0x000fe400080006ff */
[----:B------:R-:W-:Y:S02]  /*0da0*/  @!UP0 USHF.L.U32 UR4, UR4, 0x1, URZ ;  /* 0x0000000104048899 */ /* 0x000fe400080006ff */
[----:B------:R-:W-:Y:S01]  /*0db0*/  @!UP0 ULEA UR6, UR15, UR6, 0x18 ;  /* 0x000000060f068291 */ /* 0x000fe2000f8ec0ff */
[----:B------:R-:W-:Y:S01]  /*0dc0*/  VOTEU.ALL UP0, P1 ;  /* 0x0000000000ff7886 */ /* 0x000fe20000800000 */
[----:B------:R-:W-:Y:S02]  /*0dd0*/  UISETP.NE.AND UP5, UPT, UR14, URZ, UPT ;  /* 0x000000ff0e00728c */ /* 0x000fe4000bfa5270 */
[----:B-1----:R-:W-:Y:S01]  /*0de0*/  UISETP.EQ.U32.AND UP6, UPT, UR7, 0x1, UPT ;  /* 0x000000010700788c */ /* 0x002fe2000bfc2070 */
[----:B------:R-:W1:Y:S07]  /*0df0*/  FENCE.VIEW.ASYNC.S ;  /* 0x00000000000073c6 */ /* 0x000e6e0000000000 */
[----:B-1----:R1:W4:Y:S01]  /*0e00*/  @!UP0 SYNCS.EXCH.64 URZ, [UR6+0xf0], UR4 ;  /* 0x0000f00406ff85b2 */ /* 0x0023220008000100 */
[----:B------:R-:W-:Y:S05]  /*0e10*/  BRA.U !UP6, `(.L_x_15) ;  /* 0x000000010e087547 */ /* 0x000fea000b800000 */
[----:B--234-:R-:W-:Y:S01]  /*0e20*/  UCGABAR_ARV ;  /* 0x00000000000079c7 */ /* 0x01cfe20008000000 */
[----:B------:R-:W-:Y:S05]  /*0e30*/  BRA `(.L_x_16) ;  /* 0x0000000000047947 */ /* 0x000fea0003800000 */
.L_x_15:
[----:B--234-:R-:W-:Y:S01]  /*0e40*/  NOP ;  /* 0x0000000000007918 */ /* 0x01cfe20000000000 */
.L_x_16:
[----:B------:R-:W2:Y:S01]  /*0e50*/  S2UR UR23, SR_CTAID.X ;  /* 0x00000000001779c3 */ /* 0x000ea20000002500 */
[----:B------:R-:W-:-:S05]  /*0e60*/  CS2R.32 R3, SR_CgaSize ;  /* 0x0000000000037805 */ /* 0x000fca0000008a00 */
[----:B------:R-:W-:-:S05]  /*0e70*/  IMAD R3, R3, -0xa0, RZ ;  /* 0xffffff6003037824 */ /* 0x000fca00078e02ff */
[----:B-1----:R-:W-:-:S14]  /*0e80*/  R2UR UR5, R3 ;  /* 0x00000000030572ca */ /* 0x002fdc00000e0000 */
[----:B------:R-:W1:Y:S01]  /*0e90*/  LDCU UR5, c[0x0][UR5+0x2b0] ;  /* 0x00005600050577ac */ /* 0x000e620008000800 */
[----:B------:R-:W-:-:S05]  /*0ea0*/  CS2R.32 R3, SR_CgaSize ;  /* 0x0000000000037805 */ /* 0x000fca0000008a00 */
[----:B------:R-:W-:-:S05]  /*0eb0*/  IMAD R3, R3, -0xa0, RZ ;  /* 0xffffff6003037824 */ /* 0x000fca00078e02ff */
[----:B------:R-:W-:-:S14]  /*0ec0*/  R2UR UR4, R3 ;  /* 0x00000000030472ca */ /* 0x000fdc00000e0000 */
[----:B------:R-:W3:Y:S01]  /*0ed0*/  LDCU UR4, c[0x0][UR4+0x2b4] ;  /* 0x00005680040477ac */ /* 0x000ee20008000800 */
[----:B------:R-:W4:Y:S01]  /*0ee0*/  S2UR UR7, SR_CTAID.Y ;  /* 0x00000000000779c3 */ /* 0x000f220000002600 */
[----:B------:R-:W3:Y:S01]  /*0ef0*/  LDCU UR20, c[0x0][0xb24] ;  /* 0x00016480ff1477ac */ /* 0x000ee20008000800 */
[----:B------:R-:W-:-:S05]  /*0f00*/  CS2R.32 R3, SR_CgaSize ;  /* 0x0000000000037805 */ /* 0x000fca0000008a00 */
[----:B------:R-:W-:-:S05]  /*0f10*/  IMAD R3, R3, -0xa0, RZ ;  /* 0xffffff6003037824 */ /* 0x000fca00078e02ff */
[----:B------:R-:W-:-:S14]  /*0f20*/  R2UR UR61, R3 ;  /* 0x00000000033d72ca */ /* 0x000fdc00000e0000 */
[----:B------:R-:W4:Y:S01]  /*0f30*/  LDCU UR61, c[0x0][UR61+0x2a0] ;  /* 0x000054003d3d77ac */ /* 0x000f220008000800 */
[----:B------:R-:W1:Y:S01]  /*0f40*/  S2UR UR36, SR_CTAID.Z ;  /* 0x00000000002479c3 */ /* 0x000e620000002700 */
[----:B------:R-:W-:-:S05]  /*0f50*/  CS2R.32 R3, SR_CgaSize ;  /* 0x0000000000037805 */ /* 0x000fca0000008a00 */
[----:B------:R-:W-:-:S05]  /*0f60*/  IMAD R3, R3, -0xa0, RZ ;  /* 0xffffff6003037824 */ /* 0x000fca00078e02ff */
[----:B------:R-:W-:-:S14]  /*0f70*/  R2UR UR62, R3 ;  /* 0x00000000033e72ca */ /* 0x000fdc00000e0000 */
[----:B------:R-:W4:Y:S01]  /*0f80*/  LDCU UR62, c[0x0][UR62+0x2a4] ;  /* 0x000054803e3e77ac */ /* 0x000f220008000800 */
[----:B------:R-:W4:Y:S01]  /*0f90*/  LDCU UR21, c[0x0][0xb24] ;  /* 0x00016480ff1577ac */ /* 0x000f220008000800 */
[----:B--2---:R-:W-:Y:S01]  /*0fa0*/  I2FP.F32.U32 R3, UR23 ;  /* 0x0000001700037c45 */ /* 0x004fe20008201000 */
[----:B------:R-:W2:Y:S04]  /*0fb0*/  LDCU UR25, c[0x0][0xb30] ;  /* 0x00016600ff1977ac */ /* 0x000ea80008000800 */
[----:B-1----:R-:W-:Y:S01]  /*0fc0*/  FMUL R3, R3, UR5 ;  /* 0x0000000503037c20 */ /* 0x002fe20008400000 */
[----:B---3--:R-:W-:Y:S01]  /*0fd0*/  UISETP.GE.AND UP1, UPT, UR20, 0x1, UPT ;  /* 0x000000011400788c */ /* 0x008fe2000bf26270 */
[----:B----4-:R-:W-:Y:S01]  /*0fe0*/  I2FP.F32.U32 R2, UR7 ;  /* 0x0000000700027c45 */ /* 0x010fe20008201000 */
[----:B------:R-:W-:Y:S01]  /*0ff0*/  UMOV UR48, UR7 ;  /* 0x0000000700307c82 */ /* 0x000fe20008000000 */
[----:B------:R-:W-:-:S02]  /*1000*/  UMOV UR47, UR23 ;  /* 0x00000017002f7c82 */ /* 0x000fc40008000000 */
[----:B------:R-:W1:Y:S01]  /*1010*/  F2I.U32.TRUNC.NTZ R3, R3 ;  /* 0x0000000300037305 */ /* 0x000e62000020f000 */
[----:B------:R-:W-:-:S07]  /*1020*/  FMUL R2, R2, UR4 ;  /* 0x0000000402027c20 */ /* 0x000fce0008400000 */
[----:B------:R-:W3:Y:S01]  /*1030*/  F2I.U32.TRUNC.NTZ R2, R2 ;  /* 0x0000000200027305 */ /* 0x000ee2000020f000 */
[----:B-1----:R-:W-:Y:S02]  /*1040*/  R2UR UR4, R3 ;  /* 0x00000000030472ca */ /* 0x002fe400000e0000 */
[----:B------:R-:W-:Y:S02]  /*1050*/  PRMT R3, RZ, 0x7610, R3 ;  /* 0x00007610ff037816 */ /* 0x000fe40000000003 */
[----:B---3--:R-:W-:Y:S02]  /*1060*/  R2UR UR6, R2 ;  /* 0x00000000020672ca */ /* 0x008fe400000e0000 */
[----:B------:R-:W-:-:S07]  /*1070*/  PRMT R2, RZ, 0x7610, R2 ;  /* 0x00007610ff027816 */ /* 0x000fce0000000002 */
[----:B------:R-:W-:-:S04]  /*1080*/  UIADD3 UR5, UPT, UPT, -UR4, URZ, URZ ;  /* 0x000000ff04057290 */ /* 0x000fc8000fffe1ff */
[----:B------:R-:W-:Y:S02]  /*1090*/  UIMAD UR61, UR61, UR5, UR23 ;  /* 0x000000053d3d72a4 */ /* 0x000fe4000f8e0217 */
[----:B------:R-:W-:-:S04]  /*10a0*/  UIADD3 UR4, UPT, UPT, -UR6, URZ, URZ ;  /* 0x000000ff06047290 */ /* 0x000fc8000fffe1ff */
[----:B------:R-:W-:Y:S01]  /*10b0*/  UIMAD UR62, UR62, UR4, UR7 ;  /* 0x000000043e3e72a4 */ /* 0x000fe2000f8e0207 */
[----:B--2---:R-:W-:Y:S11]  /*10c0*/  BRA.U UP5, `(.L_x_17) ;  /* 0x0000000105287547 */ /* 0x004ff6000b800000 */
[----:B------:R-:W-:Y:S02]  /*10d0*/  UISETP.NE.AND UP0, UPT, UR62, URZ, UPT ;  /* 0x000000ff3e00728c */ /* 0x000fe4000bf05270 */
[----:B------:R-:W-:Y:S02]  /*10e0*/  ULOP3.LUT UR4, UR61, 0xfffffffe, URZ, 0xc0, !UPT ;  /* 0xfffffffe3d047892 */ /* 0x000fe4000f8ec0ff */
[----:B------:R-:W-:Y:S01]  /*10f0*/  UISETP.LT.U32.OR UP0, UPT, UR61, 0x2, !UP0 ;  /* 0x000000023d00788c */ /* 0x000fe2000c701470 */
[----:B------:R-:W-:-:S03]  /*1100*/  UMOV UR7, 0x3 ;  /* 0x0000000300077882 */ /* 0x000fc60000000000 */
[----:B------:R-:W-:Y:S02]  /*1110*/  USEL UR6, URZ, 0x1, !UP0 ;  /* 0x00000001ff067887 */ /* 0x000fe4000c000000 */
[----:B------:R-:W-:Y:S02]  /*1120*/  USEL UR5, URZ, 0x2, !UP0 ;  /* 0x00000002ff057887 */ /* 0x000fe4000c000000 */
[----:B------:R-:W-:Y:S02]  /*1130*/  USHF.L.U32 UR4, UR7, UR4, URZ ;  /* 0x0000000407047299 */ /* 0x000fe400080006ff */
[----:B------:R-:W-:-:S04]  /*1140*/  UIADD3 UR5, UPT, UPT, UR6, UR5, URZ ;  /* 0x0000000506057290 */ /* 0x000fc8000fffe0ff */
[----:B------:R-:W-:Y:S02]  /*1150*/  MOV R2, UR4 ;  /* 0x0000000400027c02 */ /* 0x000fe40008000f00 */
[----:B------:R-:W-:Y:S02]  /*1160*/  MOV R3, UR5 ;  /* 0x0000000500037c02 */ /* 0x000fe40008000f00 */
.L_x_17:
[----:B------:R-:W-:Y:S05]  /*1170*/  BRA.U !UP1, `(.L_x_18) ;  /* 0x0000000109d47547 */ /* 0x000fea000b800000 */
[----:B------:R-:W1:Y:S01]  /*1180*/  LDCU.128 UR16, c[0x0][0xb10] ;  /* 0x00016200ff1077ac */ /* 0x000e620008000c00 */
[----:B------:R-:W2:Y:S01]  /*1190*/  LDCU UR6, c[0x0][0x370] ;  /* 0x00006e00ff0677ac */ /* 0x000ea20008000800 */
[----:B------:R-:W3:Y:S01]  /*11a0*/  LDCU UR7, c[0x0][0x374] ;  /* 0x00006e80ff0777ac */ /* 0x000ee20008000800 */
[----:B------:R-:W4:Y:S01]  /*11b0*/  LDCU UR22, c[0x0][0xb0c] ;  /* 0x00016180ff1677ac */ /* 0x000f220008000800 */
[----:B------:R-:W4:Y:S01]  /*11c0*/  LDCU UR24, c[0x0][0xb20] ;  /* 0x00016400ff1877ac */ /* 0x000f220008000800 */
[----:B------:R-:W4:Y:S01]  /*11d0*/  LDCU.64 UR8, c[0x0][0xb28] ;  /* 0x00016500ff0877ac */ /* 0x000f220008000a00 */
[----:B-1----:R-:W-:Y:S02]  /*11e0*/  UISETP.NE.AND UP3, UPT, UR18, 0x1, UPT ;  /* 0x000000011200788c */ /* 0x002fe4000bf65270 */
[----:B---3--:R-:W-:Y:S02]  /*11f0*/  UIMAD.WIDE.U32 UR10, UR7, UR19, URZ ;  /* 0x00000013070a72a5 */ /* 0x008fe4000f8e00ff */
[----:B--2---:R-:W-:-:S02]  /*1200*/  UIMAD.WIDE.U32 UR12, UR6, UR16, URZ ;  /* 0x00000010060c72a5 */ /* 0x004fc4000f8e00ff */
[----:B----4-:R-:W-:Y:S02]  /*1210*/  UISETP.NE.AND UP0, UPT, UR22, 0x1, UPT ;  /* 0x000000011600788c */ /* 0x010fe4000bf05270 */
[----:B------:R-:W-:Y:S01]  /*1220*/  UIMAD.WIDE.U32 UR4, UR23, UR16, URZ ;  /* 0x00000010170472a5 */ /* 0x000fe2000f8e00ff */
[----:B------:R-:W-:Y:S02]  /*1230*/  UMOV UR10, UR11 ;  /* 0x0000000b000a7c82 */ /* 0x000fe40008000000 */
[----:B------:R-:W-:Y:S01]  /*1240*/  UMOV UR12, UR13 ;  /* 0x0000000d000c7c82 */ /* 0x000fe20008000000 */
[----:B------:R-:W-:Y:S02]  /*1250*/  @UP3 USHF.R.U32.HI UR7, URZ, UR24, UR10 ;  /* 0x00000018ff073299 */ /* 0x000fe4000801160a */
[----:B------:R-:W-:Y:S01]  /*1260*/  UISETP.NE.AND UP1, UPT, UR20, 0x1, UPT ;  /* 0x000000011400788c */ /* 0x000fe2000bf25270 */
[----:B------:R-:W-:Y:S02]  /*1270*/  UMOV UR4, UR5 ;  /* 0x0000000500047c82 */ /* 0x000fe40008000000 */
[----:B------:R-:W-:-:S02]  /*1280*/  @UP0 USHF.R.U32.HI UR6, URZ, UR17, UR12 ;  /* 0x00000011ff060299 */ /* 0x000fc4000801160c */
[----:B------:R-:W-:Y:S02]  /*1290*/  USHF.R.U32.HI UR4, URZ, UR17, UR4 ;  /* 0x00000011ff047299 */ /* 0x000fe40008011604 */
[----:B------:R-:W-:Y:S02]  /*12a0*/  UIMAD.WIDE.U32 UR12, UR48, UR19, URZ ;  /* 0x00000013300c72a5 */ /* 0x000fe4000f8e00ff */
[----:B------:R-:W-:Y:S02]  /*12b0*/  UIMAD.WIDE.U32 UR10, UR7, UR8, URZ ;  /* 0x00000008070a72a5 */ /* 0x000fe4000f8e00ff */
[----:B------:R-:W-:Y:S02]  /*12c0*/  UIMAD.WIDE.U32 UR16, UR6, UR8, URZ ;  /* 0x00000008061072a5 */ /* 0x000fe4000f8e00ff */
[----:B------:R-:W-:-:S03]  /*12d0*/  USEL UR5, UR23, UR4, !UP0 ;  /* 0x0000000417057287 */ /* 0x000fc6000c000000 */
[----:B------:R-:W-:Y:S01]  /*12e0*/  UMOV UR4, UR13 ;  /* 0x0000000d00047c82 */ /* 0x000fe20008000000 */
[----:B------:R-:W-:Y:S01]  /*12f0*/  UMOV UR10, UR11 ;  /* 0x0000000b000a7c82 */ /* 0x000fe20008000000 */
[----:B------:R-:W-:Y:S02]  /*1300*/  USHF.R.U32.HI UR4, URZ, UR24, UR4 ;  /* 0x00000018ff047299 */ /* 0x000fe40008011604 */
[----:B------:R-:W-:Y:S01]  /*1310*/  @UP1 USHF.R.U32.HI UR7, URZ, UR9, UR10 ;  /* 0x00000009ff071299 */ /* 0x000fe2000801160a */
[----:B------:R-:W-:Y:S01]  /*1320*/  UMOV UR16, UR17 ;  /* 0x0000001100107c82 */ /* 0x000fe20008000000 */
[----:B------:R-:W-:Y:S02]  /*1330*/  USEL UR4, UR48, UR4, !UP3 ;  /* 0x0000000430047287 */ /* 0x000fe4000d800000 */
[----:B------:R-:W-:Y:S02]  /*1340*/  @UP1 USHF.R.U32.HI UR6, URZ, UR9, UR16 ;  /* 0x00000009ff061299 */ /* 0x000fe40008011610 */
[----:B------:R-:W-:-:S02]  /*1350*/  UIMAD UR7, UR7, UR20, URZ ;  /* 0x00000014070772a4 */ /* 0x000fc4000f8e02ff */
[----:B------:R-:W-:Y:S02]  /*1360*/  UIMAD UR12, UR6, UR20, URZ ;  /* 0x00000014060c72a4 */ /* 0x000fe4000f8e02ff */
[----:B------:R-:W-:Y:S02]  /*1370*/  UISETP.GE.AND UP0, UPT, UR4, UR7, UPT ;  /* 0x000000070400728c */ /* 0x000fe4000bf06270 */
[----:B------:R-:W-:Y:S02]  /*1380*/  UIMAD.WIDE.U32 UR10, UR4, UR8, URZ ;  /* 0x00000008040a72a5 */ /* 0x000fe4000f8e00ff */
[----:B------:R-:W-:Y:S02]  /*1390*/  UISETP.GE.OR UP0, UPT, UR5, UR12, UP0 ;  /* 0x0000000c0500728c */ /* 0x000fe40008706670 */
[----:B------:R-:W-:Y:S02]  /*13a0*/  UIMAD.WIDE.U32 UR12, UR5, UR8, URZ ;  /* 0x00000008050c72a5 */ /* 0x000fe4000f8e00ff */
[----:B------:R-:W-:Y:S01]  /*13b0*/  UIADD3 UR10, UPT, UPT, -UR4, URZ, URZ ;  /* 0x000000ff040a7290 */ /* 0x000fe2000fffe1ff */
[----:B------:R-:W-:Y:S01]  /*13c0*/  UMOV UR8, UR11 ;  /* 0x0000000b00087c82 */ /* 0x000fe20008000000 */
[----:B------:R-:W-:-:S02]  /*13d0*/  UIADD3 UR47, UPT, UPT, -UR5, URZ, URZ ;  /* 0x000000ff052f7290 */ /* 0x000fc4000fffe1ff */
[----:B------:R-:W-:-:S03]  /*13e0*/  USHF.R.U32.HI UR8, URZ, UR9, UR8 ;  /* 0x00000009ff087299 */ /* 0x000fc60008011608 */
[----:B------:R-:W-:Y:S01]  /*13f0*/  @!UP0 UMOV UR7, UR13 ;  /* 0x0000000d00078c82 */ /* 0x000fe20008000000 */
[----:B------:R-:W-:Y:S02]  /*1400*/  UIMAD UR48, UR18, UR10, UR48 ;  /* 0x0000000a123072a4 */ /* 0x000fe4000f8e0230 */
[----:B------:R-:W-:Y:S02]  /*1410*/  USEL UR8, UR4, UR8, !UP1 ;  /* 0x0000000804087287 */ /* 0x000fe4000c800000 */
[----:B------:R-:W-:Y:S02]  /*1420*/  @!UP0 USHF.R.U32.HI UR7, URZ, UR9, UR7 ;  /* 0x00000009ff078299 */ /* 0x000fe40008011607 */
[----:B------:R-:W-:Y:S02]  /*1430*/  UIADD3 UR9, UPT, UPT, -UR8, URZ, URZ ;  /* 0x000000ff08097290 */ /* 0x000fe4000fffe1ff */
[----:B------:R-:W-:Y:S02]  /*1440*/  @!UP0 USEL UR7, UR5, UR7, !UP1 ;  /* 0x0000000705078287 */ /* 0x000fe4000c800000 */
[----:B------:R-:W-:-:S02]  /*1450*/  UIMAD UR9, UR20, UR9, UR4 ;  /* 0x00000009140972a4 */ /* 0x000fc4000f8e0204 */
[----:B------:R-:W-:Y:S02]  /*1460*/  @!UP0 UIADD3 UR8, UPT, UPT, UR8, -UR7, URZ ;  /* 0x8000000708088290 */ /* 0x000fe4000fffe0ff */
[----:B------:R-:W-:Y:S02]  /*1470*/  @!UP0 UIMAD UR6, UR9, UR6, UR7 ;  /* 0x00000006090682a4 */ /* 0x000fe4000f8e0207 */
[----:B------:R-:W-:Y:S02]  /*1480*/  @!UP0 UIMAD UR4, UR8, UR20, UR5 ;  /* 0x00000014080482a4 */ /* 0x000fe4000f8e0205 */
[----:B------:R-:W-:Y:S02]  /*1490*/  UIMAD UR47, UR22, UR47, UR23 ;  /* 0x0000002f162f72a4 */ /* 0x000fe4000f8e0217 */
[----:B------:R-:W-:Y:S01]  /*14a0*/  UIMAD UR48, UR4, UR18, UR48 ;  /* 0x00000012043072a4 */ /* 0x000fe2000f8e0230 */
[----:B------:R-:W-:Y:S02]  /*14b0*/  @!UP0 UMOV UR5, UR6 ;  /* 0x0000000600058c82 */ /* 0x000fe40008000000 */
[----:B------:R-:W-:-:S12]  /*14c0*/  UIMAD UR47, UR5, UR22, UR47 ;  /* 0x00000016052f72a4 */ /* 0x000fd8000f8e022f */
.L_x_18:
[----:B------:R-:W-:Y:S02]  /*14d0*/  UISETP.NE.AND UP1, UPT, UR25, 0x1, UPT ;  /* 0x000000011900788c */ /* 0x000fe4000bf25270 */
[----:B------:R-:W-:-:S07]  /*14e0*/  UISETP.NE.AND UP0, UPT, UR14, 0x2, UPT ;  /* 0x000000020e00788c */ /* 0x000fce000bf05270 */
[----:B------:R-:W-:Y:S05]  /*14f0*/  BRA.U UP1, `(.L_x_19) ;  /* 0x0000000101407547 */ /* 0x000fea000b800000 */
[----:B------:R-:W1:Y:S01]  /*1500*/  LDCU.128 UR8, c[0x0][0xb10] ;  /* 0x00016200ff0877ac */ /* 0x000e620008000c00 */
[----:B------:R-:W2:Y:S01]  /*1510*/  LDCU UR12, c[0x0][0xb0c] ;  /* 0x00016180ff0c77ac */ /* 0x000ea20008000800 */
[----:B------:R-:W3:Y:S01]  /*1520*/  LDCU UR13, c[0x0][0xb20] ;  /* 0x00016400ff0d77ac */ /* 0x000ee20008000800 */
[----:B-1----:R-:W-:Y:S02]  /*1530*/  UIMAD.WIDE.U32 UR4, UR47, UR8, URZ ;  /* 0x000000082f0472a5 */ /* 0x002fe4000f8e00ff */
[----:B------:R-:W-:Y:S02]  /*1540*/  UIMAD.WIDE.U32 UR6, UR48, UR11, URZ ;  /* 0x0000000b300672a5 */ /* 0x000fe4000f8e00ff */
[----:B--2---:R-:W-:Y:S02]  /*1550*/  UISETP.NE.AND UP1, UPT, UR12, 0x1, UPT ;  /* 0x000000010c00788c */ /* 0x004fe4000bf25270 */
[----:B------:R-:W-:-:S03]  /*1560*/  USHF.R.U32.HI UR5, URZ, UR9, UR5 ;  /* 0x00000009ff057299 */ /* 0x000fc60008011605 */
[----:B------:R-:W-:Y:S01]  /*1570*/  UMOV UR4, UR7 ;  /* 0x0000000700047c82 */ /* 0x000fe20008000000 */
[----:B------:R-:W-:Y:S02]  /*1580*/  USEL UR5, UR47, UR5, !UP1 ;  /* 0x000000052f057287 */ /* 0x000fe4000c800000 */
[----:B------:R-:W-:Y:S02]  /*1590*/  UISETP.NE.AND UP1, UPT, UR10, 0x1, UPT ;  /* 0x000000010a00788c */ /* 0x000fe4000bf25270 */
[----:B---3--:R-:W-:-:S04]  /*15a0*/  USHF.R.U32.HI UR4, URZ, UR13, UR4 ;  /* 0x0000000dff047299 */ /* 0x008fc80008011604 */
[----:B------:R-:W-:-:S04]  /*15b0*/  USEL UR4, UR48, UR4, !UP1 ;  /* 0x0000000430047287 */ /* 0x000fc8000c800000 */
[----:B------:R-:W-:Y:S02]  /*15c0*/  UIADD3 UR6, UPT, UPT, -UR4, UR5, URZ ;  /* 0x0000000504067290 */ /* 0x000fe4000fffe1ff */
[----:B------:R-:W-:Y:S02]  /*15d0*/  UIADD3 UR4, UPT, UPT, UR4, -UR5, URZ ;  /* 0x8000000504047290 */ /* 0x000fe4000fffe0ff */
[----:B------:R-:W-:Y:S02]  /*15e0*/  UIMAD UR48, UR6, UR10, UR48 ;  /* 0x0000000a063072a4 */ /* 0x000fe4000f8e0230 */
[----:B------:R-:W-:-:S12]  /*15f0*/  UIMAD UR47, UR4, UR12, UR47 ;  /* 0x0000000c042f72a4 */ /* 0x000fd8000f8e022f */
.L_x_19:
[----:B------:R-:W-:Y:S05]  /*1600*/  BRA.U !UP6, `(.L_x_20) ;  /* 0x000000010e0c7547 */ /* 0x000fea000b800000 */
[----:B------:R-:W-:Y:S01]  /*1610*/  UCGABAR_WAIT ;  /* 0x0000000000007dc7 */ /* 0x000fe20008000000 */
[----:B------:R-:W-:Y:S01]  /*1620*/  CCTL.IVALL ;  /* 0x00000000ff00798f */ /* 0x000fe20002000000 */
[----:B------:R-:W-:Y:S05]  /*1630*/  BRA `(.L_x_21) ;  /* 0x0000000000047947 */ /* 0x000fea0003800000 */
.L_x_20:
[----:B------:R-:W-:Y:S06]  /*1640*/  BAR.SYNC.DEFER_BLOCKING 0x0 ;  /* 0x0000000000007b1d */ /* 0x000fec0000010000 */
.L_x_21:
[----:B------:R-:W-:Y:S05]  /*1650*/  BRA.U UP0, `(.L_x_22) ;  /* 0x0000001100fc7547 */ /* 0x000fea000b800000 */
[----:B------:R-:W1:Y:S01]  /*1660*/  LDCU UR6, c[0x0][0x38c] ;  /* 0x00007180ff0677ac */ /* 0x000e620008000800 */
[----:B------:R-:W-:Y:S01]  /*1670*/  PLOP3.LUT P1, PT, PT, PT, UP4, 0x80, 0x8 ;  /* 0x000000000008781c */ /* 0x000fe20003f2f048 */
[----:B------:R-:W-:Y:S01]  /*1680*/  IMAD.MOV.U32 R12, RZ, RZ, 0x1 ;  /* 0x00000001ff0c7424 */ /* 0x000fe200078e00ff */
[----:B------:R-:W-:Y:S02]  /*1690*/  ISETP.NE.AND P2, PT, R0, RZ, P3 ;  /* 0x000000ff0000720c */ /* 0x000fe40001f45270 */
[----:B------:R-:W-:Y:S02]  /*16a0*/  CS2R R10, SRZ ;  /* 0x00000000000a7805 */ /* 0x000fe4000001ff00 */
[----:B------:R-:W-:Y:S01]  /*16b0*/  PLOP3.LUT P1, PT, P1, PT, PT, 0x8, 0x80 ;  /* 0x000000000080781c */ /* 0x000fe20000f2e170 */
[----:B------:R-:W-:Y:S01]  /*16c0*/  IMAD.MOV.U32 R9, RZ, RZ, RZ ;  /* 0x000000ffff097224 */ /* 0x000fe200078e00ff */
[----:B------:R-:W2:Y:S01]  /*16d0*/  LDCU UR39, c[0x0][0x370] ;  /* 0x00006e00ff2777ac */ /* 0x000ea20008000800 */
[----:B------:R-:W-:Y:S01]  /*16e0*/  IMAD.MOV.U32 R8, RZ, RZ, 0x1 ;  /* 0x00000001ff087424 */ /* 0x000fe200078e00ff */
[----:B------:R-:W-:Y:S01]  /*16f0*/  ULOP3.LUT UR46, UR23, 0x1, URZ, 0xc0, !UPT ;  /* 0x00000001172e7892 */ /* 0x000fe2000f8ec0ff */
[----:B------:R-:W3:Y:S01]  /*1700*/  LDCU.64 UR26, c[0x0][0x348] ;  /* 0x00006900ff1a77ac */ /* 0x000ee20008000a00 */
[----:B------:R-:W-:-:S02]  /*1710*/  USHF.L.U32 UR45, UR23, 0x7, URZ ;  /* 0x00000007172d7899 */ /* 0x000fc400080006ff */
[----:B-1----:R-:W-:Y:S02]  /*1720*/  UIADD3 UR5, UPT, UPT, UR6, 0x3f, URZ ;  /* 0x0000003f06057890 */ /* 0x002fe4000fffe0ff */
[----:B------:R-:W-:Y:S02]  /*1730*/  UIADD3 UR44, UPT, UPT, UR6, 0x7e, URZ ;  /* 0x0000007e062c7890 */ /* 0x000fe4000fffe0ff */
[----:B------:R-:W-:Y:S01]  /*1740*/  USHF.R.S32.HI UR4, URZ, 0x1f, UR5 ;  /* 0x0000001fff047899 */ /* 0x000fe20008011405 */
[----:B------:R-:W1:Y:S03]  /*1750*/  LDCU UR38, c[0x0][0x374] ;  /* 0x00006e80ff2677ac */ /* 0x000e660008000800 */
[----:B------:R-:W-:Y:S02]  /*1760*/  ULEA.HI UR4, UR4, UR5, URZ, 0x6 ;  /* 0x0000000504047291 */ /* 0x000fe4000f8f30ff */
[----:B------:R-:W-:-:S02]  /*1770*/  UIADD3 UR5, UPT, UPT, UR6, -0x1, URZ ;  /* 0xffffffff06057890 */ /* 0x000fc4000fffe0ff */
[----:B------:R-:W-:Y:S02]  /*1780*/  USHF.R.S32.HI UR41, URZ, 0x6, UR4 ;  /* 0x00000006ff297899 */ /* 0x000fe40008011404 */
[----:B------:R-:W-:Y:S02]  /*1790*/  UISETP.GE.U32.AND UP1, UPT, UR5, -0x7f, UPT ;  /* 0xffffff810500788c */ /* 0x000fe4000bf26070 */
[----:B------:R-:W-:Y:S01]  /*17a0*/  UISETP.LT.U32.AND UP0, UPT, UR41, 0x5, UPT ;  /* 0x000000052900788c */ /* 0x000fe2000bf01070 */
[----:B------:R-:W-:-:S03]  /*17b0*/  UMOV UR6, URZ ;  /* 0x000000ff00067c82 */ /* 0x000fc60008000000 */
[----:B------:R-:W-:Y:S02]  /*17c0*/  USEL UR40, UR41, 0x5, UP0 ;  /* 0x0000000529287887 */ /* 0x000fe40008000000 */
[----:B------:R-:W-:Y:S02]  /*17d0*/  UISETP.NE.AND UP0, UPT, UR14, URZ, UPT ;  /* 0x000000ff0e00728c */ /* 0x000fe4000bf05270 */
[----:B------:R-:W-:Y:S02]  /*17e0*/  UIADD3 UR4, UPT, UPT, UR40, -0x1, URZ ;  /* 0xffffffff28047890 */ /* 0x000fe4000fffe0ff */
[----:B------:R-:W-:Y:S02]  /*17f0*/  @UP1 UIADD3 UR4, UPT, UPT, UR40, URZ, URZ ;  /* 0x000000ff28041290 */ /* 0x000fe4000fffe0ff */
[----:B------:R-:W-:Y:S02]  /*1800*/  USEL UR14, UR49, 0x2, UP0 ;  /* 0x00000002310e7887 */ /* 0x000fe40008000000 */
[----:B------:R-:W-:-:S02]  /*1810*/  UIADD3 UR43, UPT, UPT, UR41, -UR40, URZ ;  /* 0x80000028292b7290 */ /* 0x000fc4000fffe0ff */
[----:B------:R-:W-:Y:S02]  /*1820*/  UIADD3 UR30, UPT, UPT, UR4, 0x1, URZ ;  /* 0x00000001041e7890 */ /* 0x000fe4000fffe0ff */
[----:B-123--:R-:W-:-:S12]  /*1830*/  UIADD3 UR42, UPT, UPT, -UR4, URZ, URZ ;  /* 0x000000ff042a7290 */ /* 0x00efd8000fffe1ff */
.L_x_42:
[----:B------:R-:W-:Y:S01]  /*1840*/  UISETP.NE.AND UP0, UPT, UR15, URZ, UPT ;  /* 0x000000ff0f00728c */ /* 0x000fe2000bf05270 */
[----:B------:R-:W1:Y:S08]  /*1850*/  S2UR UR15, SR_CgaCtaId ;  /* 0x00000000000f79c3 */ /* 0x000e700000008800 */
[----:B------:R-:W-:Y:S05]  /*1860*/  BRA.U UP0, `(.L_x_23) ;  /* 0x0000000100347547 */ /* 0x000fea000b800000 */
[----:B------:R-:W2:Y:S01]  /*1870*/  S2R R0, SR_CgaCtaId ;  /* 0x0000000000007919 */ /* 0x000ea20000008800 */
[----:B------:R-:W-:-:S04]  /*1880*/  MOV R2, 0x400 ;  /* 0x0000040000027802 */ /* 0x000fc80000000f00 */
[----:B--2---:R-:W-:Y:S02]  /*1890*/  LEA R0, R0, R2, 0x18 ;  /* 0x0000000200007211 */ /* 0x004fe400078ec0ff */
[----:B------:R-:W-:-:S03]  /*18a0*/  SHF.L.U32 R2, R8, 0x1f, RZ ;  /* 0x0000001f08027819 */ /* 0x000fc600000006ff */
[----:B------:R-:W-:-:S04]  /*18b0*/  IMAD R0, R9, 0x8, R0 ;  /* 0x0000000809007824 */ /* 0x000fc800078e0200 */
[----:B------:R-:W2:Y:S02]  /*18c0*/  SYNCS.PHASECHK.TRANS64.TRYWAIT P0, [R0+URZ+0xe0], R2 ;  /* 0x0000e002000075a7 */ /* 0x000ea400080011ff */
[----:B--2---:R-:W-:Y:S05]  /*18d0*/  @!P0 BRA `(.L_x_24) ;  /* 0x0000008400ec8947 */ /* 0x004fea0003800000 */
.L_x_124:
[----:B------:R-:W-:Y:S01]  /*18e0*/  VIADD R9, R9, 0x1 ;  /* 0x0000000109097836 */ /* 0x000fe20000000000 */
[----:B------:R2:W-:Y:S04]  /*18f0*/  SYNCS.ARRIVE.TRANS64.A1T0 RZ, [R0+URZ+0xd0], RZ ;  /* 0x0000d0ff00ff79a7 */ /* 0x0005e800081000ff */
[----:B------:R-:W-:-:S04]  /*1900*/  ISETP.NE.AND P0, PT, R9, 0x2, PT ;  /* 0x000000020900780c */ /* 0x000fc80003f05270 */
[----:B------:R-:W-:Y:S02]  /*1910*/  SEL R9, R9, RZ, P0 ;  /* 0x000000ff09097207 */ /* 0x000fe40000000000 */
[----:B--2---:R-:W-:-:S04]  /*1920*/  SEL R0, RZ, 0x1, P0 ;  /* 0x00000001ff007807 */ /* 0x004fc80000000000 */
[----:B------:R-:W-:-:S07]  /*1930*/  LOP3.LUT R8, R8, R0, RZ, 0x3c, !PT ;  /* 0x0000000008087212 */ /* 0x000fce00078e3cff */
.L_x_23:
[----:B------:R-:W-:Y:S01]  /*1940*/  UMOV UR4, 0x400 ;  /* 0x0000040000047882 */ /* 0x000fe20000000000 */
[----:B------:R-:W-:Y:S01]  /*1950*/  SHF.L.U32 R0, R12, 0x1f, RZ ;  /* 0x0000001f0c007819 */ /* 0x000fe200000006ff */
[----:B-1----:R-:W-:Y:S02]  /*1960*/  ULEA UR4, UR15, UR4, 0x18 ;  /* 0x000000040f047291 */ /* 0x002fe4000f8ec0ff */
[----:B------:R-:W-:Y:S02]  /*1970*/  UISETP.GE.U32.AND UP0, UPT, UR44, 0x7f, UPT ;  /* 0x0000007f2c00788c */ /* 0x000fe4000bf06070 */
[----:B------:R-:W-:Y:S02]  /*1980*/  ULEA UR5, UR6, UR4, 0x3 ;  /* 0x0000000406057291 */ /* 0x000fe4000f8e18ff */
[----:B------:R-:W-:Y:S01]  /*1990*/  ULEA UR11, UR48, UR46, 0x1 ;  /* 0x0000002e300b7291 */ /* 0x000fe2000f8e08ff */
[----:B------:R-:W-:-:S03]  /*19a0*/  UMOV UR7, URZ ;  /* 0x000000ff00077c82 */ /* 0x000fc60008000000 */
[----:B------:R-:W-:-:S03]  /*19b0*/  UIMAD UR11, UR11, 0x50, URZ ;  /* 0x000000500b0b78a4 */ /* 0x000fc6000f8e02ff */
[----:B------:R1:W2:Y:S01]  /*19c0*/  SYNCS.PHASECHK.TRANS64.TRYWAIT P0, [UR5+0x28], R0 ;  /* 0x00002800ff0075a7 */ /* 0x0002a20008001105 */
[----:B------:R-:W-:-:S04]  /*19d0*/  ULEA.HI UR5, UR47, UR47, URZ, 0x1 ;  /* 0x0000002f2f057291 */ /* 0x000fc8000f8f08ff */
[----:B------:R-:W-:-:S04]  /*19e0*/  USHF.L.U32 UR5, UR5, 0x7, URZ ;  /* 0x0000000705057899 */ /* 0x000fc800080006ff */
[----:B------:R-:W-:-:S04]  /*19f0*/  ULOP3.LUT UR35, UR5, 0xffffff00, URZ, 0xc0, !UPT ;  /* 0xffffff0005237892 */ /* 0x000fc8000f8ec0ff */
[----:B------:R-:W-:Y:S01]  /*1a00*/  ULOP3.LUT UR35, UR35, 0x80, UR45, 0xf8, !UPT ;  /* 0x0000008023237892 */ /* 0x000fe2000f8ef82d */
[----:B------:R-:W-:Y:S11]  /*1a10*/  BRA.U !UP0, `(.L_x_25) ;  /* 0x0000000108c07547 */ /* 0x000ff6000b800000 */
[----:B------:R-:W-:Y:S01]  /*1a20*/  UMOV UR13, UR42 ;  /* 0x0000002a000d7c82 */ /* 0x000fe20008000000 */
[----:B------:R-:W-:Y:S01]  /*1a30*/  UMOV UR5, UR6 ;  /* 0x0000000600057c82 */ /* 0x000fe20008000000 */
[----:B------:R-:W-:-:S05]  /*1a40*/  UMOV UR34, URZ ;  /* 0x000000ff00227c82 */ /* 0x000fca0008000000 */
.L_x_31:
[----:B--2---:R-:W-:Y:S01]  /*1a50*/  @P3 MOV R2, 0xd000 ;  /* 0x0000d00000023802 */ /* 0x004fe20000000f00 */
[----:B------:R-:W-:Y:S01]  /*1a60*/  ULEA UR33, UR5, UR4, 0x3 ;  /* 0x0000000405217291 */ /* 0x000fe2000f8e18ff */
[----:B--234-:R-:W-:Y:S11]  /*1a70*/  @P0 BRA `(.L_x_26) ;  /* 0x00000000000c0947 */ /* 0x01cff60003800000 */
[----:B------:R-:W-:Y:S04]  /*1a80*/  SHF.L.U32 R3, R12, 0x1f, RZ ;  /* 0x0000001f0c037819 */ /* 0x000fe800000006ff */
[----:B------:R-:W2:Y:S02]  /*1a90*/  SYNCS.PHASECHK.TRANS64.TRYWAIT P0, [UR33+0x28], R3 ;  /* 0x00002803ff0075a7 */ /* 0x000ea40008001121 */
[----:B--2---:R-:W-:Y:S05]  /*1aa0*/  @!P0 BRA `(.L_x_27) ;  /* 0x00000084008c8947 */ /* 0x004fea0003800000 */
.L_x_26:
[----:B------:R2:W-:Y:S01]  /*1ab0*/  @P3 SYNCS.ARRIVE.TRANS64 RZ, [UR33], R2 ;  /* 0x00000002ffff39a7 */ /* 0x0005e20008000021 */
[----:B------:R-:W-:Y:S02]  /*1ac0*/  ULOP3.LUT UR6, UR14, 0x2, URZ, 0xfc, !UPT ;  /* 0x000000020e067892 */ /* 0x000fe4000f8efcff */
[----:B------:R-:W-:Y:S02]  /*1ad0*/  UIADD3 UR13, UPT, UPT, UR13, 0x1, URZ ;  /* 0x000000010d0d7890 */ /* 0x000fe4000fffe0ff */
[----:B------:R-:W-:Y:S02]  /*1ae0*/  UISETP.NE.AND UP0, UPT, UR6, 0x2, UPT ;  /* 0x000000020600788c */ /* 0x000fe4000bf05270 */
[----:B------:R-:W-:Y:S07]  /*1af0*/  UISETP.NE.AND UP2, UPT, UR13, 0x1, UPT ;  /* 0x000000010d00788c */ /* 0x000fee000bf45270 */
[----:B------:R-:W-:Y:S05]  /*1b00*/  BRA.U UP0, `(.L_x_28) ;  /* 0x0000000100047547 */ /* 0x000fea000b800000 */
[----:B------:R-:W-:Y:S05]  /*1b10*/  BPT.TRAP 0x1 ;  /* 0x000000040000795c */ /* 0x000fea0000300000 */
.L_x_28:
[----:B------:R-:W-:Y:S04]  /*1b20*/  BSSY.RECONVERGENT B0, `(.L_x_29) ;  /* 0x0000003000007945 */ /* 0x000fe80003800200 */
[----:B------:R-:W-:Y:S05]  /*1b30*/  @!P2 BRA `(.L_x_30) ;  /* 0x000000000004a947 */ /* 0x000fea0003800000 */
[----:B------:R-:W-:Y:S05]  /*1b40*/  BPT.TRAP 0x1 ;  /* 0x000000040000795c */ /* 0x000fea0000300000 */
.L_x_30:
[----:B------:R-:W-:Y:S05]  /*1b50*/  BSYNC.RECONVERGENT B0 ;  /* 0x0000000000007941 */ /* 0x000fea0003800200 */
.L_x_29:
[----:B------:R-:W-:Y:S02]  /*1b60*/  UIADD3 UR6, UPT, UPT, UR5, 0x1, URZ ;  /* 0x0000000105067890 */ /* 0x000fe4000fffe0ff */
[----:B------:R-:W-:Y:S02]  /*1b70*/  UIADD3 UR18, UP1, UPT, UR26, 0x80, URZ ;  /* 0x000000801a127890 */ /* 0x000fe4000ff3e0ff */
[----:B------:R-:W-:Y:S02]  /*1b80*/  UISETP.NE.AND UP0, UPT, UR6, 0x5, UPT ;  /* 0x000000050600788c */ /* 0x000fe4000bf05270 */
[----:B------:R-:W-:Y:S02]  /*1b90*/  ULEA UR32, UR5, UR4, 0xe ;  /* 0x0000000405207291 */ /* 0x000fe4000f8e70ff */
[----:B------:R-:W-:Y:S02]  /*1ba0*/  USEL UR8, URZ, 0x1, UP0 ;  /* 0x00000001ff087887 */ /* 0x000fe40008000000 */
[----:B------:R-:W-:Y:S02]  /*1bb0*/  USEL UR6, UR6, URZ, UP0 ;  /* 0x000000ff06067287 */ /* 0x000fe40008000000 */
[----:B------:R-:W-:Y:S02]  /*1bc0*/  ULOP3.LUT UR33, UR33, 0xfefffff8, URZ, 0xc0, !UPT ;  /* 0xfefffff821217892 */ /* 0x000fe4000f8ec0ff */
[----:B------:R-:W-:Y:S01]  /*1bd0*/  ULEA UR7, UR6, UR4, 0x3 ;  /* 0x0000000406077291 */ /* 0x000fe2000f8e18ff */
[----:B------:R-:W-:Y:S01]  /*1be0*/  LOP3.LUT R12, R12, UR8, RZ, 0x3c, !PT ;  /* 0x000000080c0c7c12 */ /* 0x000fe2000f8e3cff */
[----:B------:R-:W-:Y:S02]  /*1bf0*/  UIADD3.X UR19, UPT, UPT, URZ, UR27, URZ, UP1, !UPT ;  /* 0x0000001bff137290 */ /* 0x000fe40008ffe4ff */
[----:B------:R-:W-:Y:S01]  /*1c00*/  UIADD3 UR32, UPT, UPT, UR32, 0x14400, URZ ;  /* 0x0001440020207890 */ /* 0x000fe2000fffe0ff */
[----:B-1----:R-:W-:Y:S01]  /*1c10*/  SHF.L.U32 R0, R12, 0x1f, RZ ;  /* 0x0000001f0c007819 */ /* 0x002fe200000006ff */
[----:B------:R-:W-:Y:S01]  /*1c20*/  UIMAD UR8, UR5, 0x2800, UR4 ;  /* 0x00002800050878a4 */ /* 0x000fe2000f8e0204 */
[----:B------:R-:W-:Y:S02]  /*1c30*/  UMOV UR22, 0x0 ;  /* 0x0000000000167882 */ /* 0x000fe40000000000 */
[----:B------:R3:W4:Y:S01]  /*1c40*/  SYNCS.PHASECHK.TRANS64.TRYWAIT P0, [UR7+0x28], R0 ;  /* 0x00002800ff0075a7 */ /* 0x0007220008001107 */
[----:B------:R-:W-:Y:S01]  /*1c50*/  UMOV UR23, 0x10000000 ;  /* 0x1000000000177882 */ /* 0x000fe20000000000 */
[----:B------:R-:W-:Y:S02]  /*1c60*/  UIADD3 UR16, UP0, UPT, UR26, 0x180, URZ ;  /* 0x000001801a107890 */ /* 0x000fe4000ff1e0ff */
[----:B------:R1:W-:Y:S01]  /*1c70*/  UTMALDG.3D.2CTA [UR32], [UR18], desc[UR22] ;  /* 0x00001620120075b4 */ /* 0x0003e20008211000 */
[----:B------:R-:W-:Y:S02]  /*1c80*/  UIADD3 UR8, UPT, UPT, UR8, 0x28400, URZ ;  /* 0x0002840008087890 */ /* 0x000fe4000fffe0ff */
[----:B------:R-:W-:Y:S01]  /*1c90*/  UIADD3.X UR17, UPT, UPT, URZ, UR27, URZ, UP0, !UPT ;  /* 0x0000001bff117290 */ /* 0x000fe200087fe4ff */
[----:B------:R-:W-:Y:S01]  /*1ca0*/  UMOV UR10, UR34 ;  /* 0x00000022000a7c82 */ /* 0x000fe20008000000 */
[----:B------:R-:W-:Y:S01]  /*1cb0*/  UMOV UR12, UR36 ;  /* 0x00000024000c7c82 */ /* 0x000fe20008000000 */
[----:B------:R-:W-:Y:S01]  /*1cc0*/  UMOV UR9, UR33 ;  /* 0x0000002100097c82 */ /* 0x000fe20008000000 */
[----:B------:R-:W-:Y:S01]  /*1cd0*/  UMOV UR7, UR30 ;  /* 0x0000001e00077c82 */ /* 0x000fe20008000000 */
[----:B------:R-:W-:Y:S04]  /*1ce0*/  UMOV UR5, UR6 ;  /* 0x0000000600057c82 */ /* 0x000fe80008000000 */
[----:B------:R3:W-:Y:S01]  /*1cf0*/  UTMALDG.3D.2CTA [UR8], [UR16], desc[UR22] ;  /* 0x00001608100075b4 */ /* 0x0007e20008211000 */
[----:B-1----:R-:W-:Y:S01]  /*1d00*/  UIADD3 UR34, UPT, UPT, UR34, 0x40, URZ ;  /* 0x0000004022227890 */ /* 0x002fe2000fffe0ff */
[----:B------:R-:W-:Y:S11]  /*1d10*/  BRA.U UP2, `(.L_x_31) ;  /* 0xfffffffd024c7547 */ /* 0x000ff6000b83ffff */
.L_x_25:
[----:B------:R-:W-:Y:S01]  /*1d20*/  ULEA UR5, UR6, UR4, 0x3 ;  /* 0x0000000406057291 */ /* 0x000fe2000f8e18ff */
[----:B-1-3--:R-:W-:Y:S01]  /*1d30*/  SHF.L.U32 R0, R12, 0x1f, RZ ;  /* 0x0000001f0c007819 */ /* 0x00afe200000006ff */
[----:B------:R-:W-:Y:S01]  /*1d40*/  @!P1 SYNCS.ARRIVE.TRANS64.A1T0 RZ, [UR4+0x78], RZ ;  /* 0x000078ffffff99a7 */ /* 0x000fe20008100004 */
[----:B------:R-:W-:-:S06]  /*1d50*/  UISETP.GT.AND UP0, UPT, UR41, UR40, UPT ;  /* 0x000000282900728c */ /* 0x000fcc000bf04270 */
[----:B--2-4-:R1:W2:Y:S03]  /*1d60*/  SYNCS.PHASECHK.TRANS64.TRYWAIT P0, [UR5+0x28], R0 ;  /* 0x00002800ff0075a7 */ /* 0x0142a60008001105 */
[----:B------:R-:W-:Y:S05]  /*1d70*/  BRA.U !UP0, `(.L_x_32) ;  /* 0x0000000108c07547 */ /* 0x000fea000b800000 */
[----:B------:R-:W-:Y:S01]  /*1d80*/  UIADD3 UR13, UPT, UPT, UR43, UR7, URZ ;  /* 0x000000072b0d7290 */ /* 0x000fe2000fffe0ff */
[----:B------:R-:W-:-:S11]  /*1d90*/  UMOV UR5, UR6 ;  /* 0x0000000600057c82 */ /* 0x000fd60008000000 */
.L_x_38:
[----:B--2---:R-:W-:Y:S01]  /*1da0*/  @P3 MOV R2, 0xd000 ;  /* 0x0000d00000023802 */ /* 0x004fe20000000f00 */
[----:B------:R-:W-:Y:S01]  /*1db0*/  ULEA UR17, UR5, UR4, 0x3 ;  /* 0x0000000405117291 */ /* 0x000fe2000f8e18ff */
[----:B--2-4-:R-:W-:Y:S11]  /*1dc0*/  @P0 BRA `(.L_x_33) ;  /* 0x00000000000c0947 */ /* 0x014ff60003800000 */
[----:B------:R-:W-:Y:S04]  /*1dd0*/  SHF.L.U32 R3, R12, 0x1f, RZ ;  /* 0x0000001f0c037819 */ /* 0x000fe800000006ff */
[----:B------:R-:W2:Y:S02]  /*1de0*/  SYNCS.PHASECHK.TRANS64.TRYWAIT P0, [UR17+0x28], R3 ;  /* 0x00002803ff0075a7 */ /* 0x000ea40008001111 */
[----:B--2---:R-:W-:Y:S05]  /*1df0*/  @!P0 BRA `(.L_x_34) ;  /* 0x0000008000d08947 */ /* 0x004fea0003800000 */
.L_x_33:
[----:B------:R2:W-:Y:S01]  /*1e00*/  @P3 SYNCS.ARRIVE.TRANS64 RZ, [UR17], R2 ;  /* 0x00000002ffff39a7 */ /* 0x0005e20008000011 */
[----:B------:R-:W-:Y:S04]  /*1e10*/  ULOP3.LUT UR6, UR14, 0x2, URZ, 0xfc, !UPT ;  /* 0x000000020e067892 */ /* 0x000fe8000f8efcff */
[----:B------:R-:W-:Y:S09]  /*1e20*/  UISETP.NE.AND UP0, UPT, UR6, 0x2, UPT ;  /* 0x000000020600788c */ /* 0x000ff2000bf05270 */
[----:B------:R-:W-:Y:S05]  /*1e30*/  BRA.U UP0, `(.L_x_35) ;  /* 0x0000000100047547 */ /* 0x000fea000b800000 */
[----:B------:R-:W-:Y:S05]  /*1e40*/  BPT.TRAP 0x1 ;  /* 0x000000040000795c */ /* 0x000fea0000300000 */
.L_x_35:
[----:B------:R-:W-:Y:S04]  /*1e50*/  BSSY.RECONVERGENT B0, `(.L_x_36) ;  /* 0x0000003000007945 */ /* 0x000fe80003800200 */
[----:B------:R-:W-:Y:S05]  /*1e60*/  @!P2 BRA `(.L_x_37) ;  /* 0x000000000004a947 */ /* 0x000fea0003800000 */
[----:B------:R-:W-:Y:S05]  /*1e70*/  BPT.TRAP 0x1 ;  /* 0x000000040000795c */ /* 0x000fea0000300000 */
.L_x_37:
[----:B------:R-:W-:Y:S05]  /*1e80*/  BSYNC.RECONVERGENT B0 ;  /* 0x0000000000007941 */ /* 0x000fea0003800200 */
.L_x_36:
[----:B------:R-:W-:Y:S02]  /*1e90*/  UIADD3 UR6, UPT, UPT, UR5, 0x1, URZ ;  /* 0x0000000105067890 */ /* 0x000fe4000fffe0ff */
[----:B------:R-:W-:Y:S02]  /*1ea0*/  ULEA UR16, UR5, UR4, 0xe ;  /* 0x0000000405107291 */ /* 0x000fe4000f8e70ff */
[----:B------:R-:W-:Y:S02]  /*1eb0*/  UISETP.NE.AND UP0, UPT, UR6, 0x5, UPT ;  /* 0x000000050600788c */ /* 0x000fe4000bf05270 */
[----:B------:R-:W-:Y:S02]  /*1ec0*/  UIADD3 UR24, UP1, UPT, UR26, 0x80, URZ ;  /* 0x000000801a187890 */ /* 0x000fe4000ff3e0ff */
[----:B------:R-:W-:Y:S02]  /*1ed0*/  USEL UR9, URZ, 0x1, UP0 ;  /* 0x00000001ff097887 */ /* 0x000fe40008000000 */
[----:B------:R-:W-:Y:S02]  /*1ee0*/  USEL UR6, UR6, URZ, UP0 ;  /* 0x000000ff06067287 */ /* 0x000fe40008000000 */
[----:B------:R-:W-:Y:S02]  /*1ef0*/  ULOP3.LUT UR17, UR17, 0xfefffff8, URZ, 0xc0, !UPT ;  /* 0xfefffff811117892 */ /* 0x000fe4000f8ec0ff */
[----:B------:R-:W-:Y:S01]  /*1f00*/  ULEA UR8, UR6, UR4, 0x3 ;  /* 0x0000000406087291 */ /* 0x000fe2000f8e18ff */
[----:B------:R-:W-:Y:S01]  /*1f10*/  LOP3.LUT R12, R12, UR9, RZ, 0x3c, !PT ;  /* 0x000000090c0c7c12 */ /* 0x000fe2000f8e3cff */
[----:B------:R-:W-:Y:S02]  /*1f20*/  USHF.L.U32 UR18, UR7, 0x6, URZ ;  /* 0x0000000607127899 */ /* 0x000fe400080006ff */
[----:B------:R-:W-:Y:S01]  /*1f30*/  UIADD3 UR16, UPT, UPT, UR16, 0x14400, URZ ;  /* 0x0001440010107890 */ /* 0x000fe2000fffe0ff */
[----:B-1----:R-:W-:Y:S01]  /*1f40*/  SHF.L.U32 R0, R12, 0x1f, RZ ;  /* 0x0000001f0c007819 */ /* 0x002fe200000006ff */
[----:B------:R-:W-:Y:S02]  /*1f50*/  UIADD3.X UR25, UPT, UPT, URZ, UR27, URZ, UP1, !UPT ;  /* 0x0000001bff197290 */ /* 0x000fe40008ffe4ff */
[----:B------:R-:W-:Y:S01]  /*1f60*/  UIADD3 UR22, UP0, UPT, UR26, 0x180, URZ ;  /* 0x000001801a167890 */ /* 0x000fe2000ff1e0ff */
[----:B------:R3:W4:Y:S01]  /*1f70*/  SYNCS.PHASECHK.TRANS64.TRYWAIT P0, [UR8+0x28], R0 ;  /* 0x00002800ff0075a7 */ /* 0x0007220008001108 */
[----:B------:R-:W-:Y:S02]  /*1f80*/  UIMAD UR8, UR5, 0x2800, UR4 ;  /* 0x00002800050878a4 */ /* 0x000fe4000f8e0204 */
[----:B------:R-:W-:Y:S01]  /*1f90*/  UIADD3.X UR23, UPT, UPT, URZ, UR27, URZ, UP0, !UPT ;  /* 0x0000001bff177290 */ /* 0x000fe200087fe4ff */
[----:B------:R-:W-:Y:S01]  /*1fa0*/  UMOV UR28, 0x0 ;  /* 0x00000000001c7882 */ /* 0x000fe20000000000 */
[----:B------:R-:W-:Y:S01]  /*1fb0*/  UMOV UR29, 0x10000000 ;  /* 0x10000000001d7882 */ /* 0x000fe20000000000 */
[----:B------:R-:W-:Y:S01]  /*1fc0*/  UMOV UR19, UR35 ;  /* 0x0000002300137c82 */ /* 0x000fe20008000000 */
[----:B------:R-:W-:Y:S01]  /*1fd0*/  UMOV UR20, UR36 ;  /* 0x0000002400147c82 */ /* 0x000fe20008000000 */
[----:B------:R-:W-:Y:S01]  /*1fe0*/  UIADD3 UR8, UPT, UPT, UR8, 0x28400, URZ ;  /* 0x0002840008087890 */ /* 0x000fe2000fffe0ff */
[----:B------:R3:W-:Y:S01]  /*1ff0*/  UTMALDG.3D.2CTA [UR16], [UR24], desc[UR28] ;  /* 0x00001c10180075b4 */ /* 0x0007e20008211000 */
[----:B------:R-:W-:Y:S01]  /*2000*/  UIADD3 UR7, UPT, UPT, UR7, 0x1, URZ ;  /* 0x0000000107077890 */ /* 0x000fe2000fffe0ff */
[----:B------:R-:W-:Y:S01]  /*2010*/  UMOV UR12, UR36 ;  /* 0x00000024000c7c82 */ /* 0x000fe20008000000 */
[----:B------:R-:W-:Y:S01]  /*2020*/  UMOV UR9, UR17 ;  /* 0x0000001100097c82 */ /* 0x000fe20008000000 */
[----:B------:R-:W-:Y:S01]  /*2030*/  UMOV UR10, UR18 ;  /* 0x00000012000a7c82 */ /* 0x000fe20008000000 */
[----:B------:R-:W-:Y:S03]  /*2040*/  UISETP.NE.AND UP0, UPT, UR7, UR13, UPT ;  /* 0x0000000d0700728c */ /* 0x000fe6000bf05270 */
[----:B------:R3:W-:Y:S01]  /*2050*/  UTMALDG.3D.2CTA [UR8], [UR22], desc[UR28] ;  /* 0x00001c08160075b4 */ /* 0x0007e20008211000 */
[----:B------:R-:W-:Y:S05]  /*2060*/  UMOV UR5, UR6 ;  /* 0x0000000600057c82 */ /* 0x000fea0008000000 */
[----:B---3--:R-:W-:Y:S05]  /*2070*/  BRA.U UP0, `(.L_x_38) ;  /* 0xfffffffd00487547 */ /* 0x008fea000b83ffff */
.L_x_32:
[C---:B------:R-:W-:Y:S01]  /*2080*/  LEA R3, R11.reuse, UR4, 0x3 ;  /* 0x000000040b037c11 */ /* 0x040fe2000f8e18ff */
[----:B------:R-:W-:Y:S01]  /*2090*/  NOP ;  /* 0x0000000000007918 */ /* 0x000fe20000000000 */
[----:B-1----:R-:W-:Y:S02]  /*20a0*/  SHF.L.U32 R0, R10, 0x1f, RZ ;  /* 0x0000001f0a007819 */ /* 0x002fe400000006ff */
[----:B------:R-:W-:Y:S02]  /*20b0*/  LEA R4, R11, UR4, 0x4 ;  /* 0x000000040b047c11 */ /* 0x000fe4000f8e20ff */
[----:B--2-4-:R-:W1:Y:S02]  /*20c0*/  SYNCS.PHASECHK.TRANS64.TRYWAIT P0, [R3+URZ+0x80], R0 ;  /* 0x00008000030075a7 */ /* 0x014e6400080011ff */
[----:B-1----:R-:W-:Y:S05]  /*20d0*/  @!P0 BRA `(.L_x_39) ;  /* 0x0000008000308947 */ /* 0x002fea0003800000 */
.L_x_127:
[----:B------:R-:W2:Y:S01]  /*20e0*/  LDS.128 R4, [R4+0x100] ;  /* 0x0001000004047984 */ /* 0x000ea20000000c00 */
[----:B------:R-:W-:Y:S01]  /*20f0*/  UISETP.GE.AND UP0, UPT, UR21, 0x1, UPT ;  /* 0x000000011500788c */ /* 0x000fe2000bf06270 */
[----:B------:R-:W-:Y:S01]  /*2100*/  @!PT LDS RZ, [RZ] ;  /* 0x00000000fffff984 */ /* 0x000fe20000000800 */
[----:B------:R-:W-:Y:S01]  /*2110*/  @!PT LDS RZ, [RZ] ;  /* 0x00000000fffff984 */ /* 0x000fe20000000800 */
[----:B------:R-:W-:Y:S01]  /*2120*/  @!PT LDS RZ, [RZ] ;  /* 0x00000000fffff984 */ /* 0x000fe20000000800 */
[----:B------:R-:W-:Y:S01]  /*2130*/  @!PT LDS RZ, [RZ] ;  /* 0x00000000fffff984 */ /* 0x000fe20000000800 */
[----:B------:R3:W-:Y:S06]  /*2140*/  MEMBAR.ALL.CTA ;  /* 0x0000000000007992 */ /* 0x0007ec0000008000 */
[----:B---3--:R-:W3:Y:S01]  /*2150*/  FENCE.VIEW.ASYNC.S ;  /* 0x00000000000073c6 */ /* 0x008ee20000000000 */
[----:B--2---:R-:W-:-:S13]  /*2160*/  LOP3.LUT P0, RZ, R6, 0x1, RZ, 0xc0, !PT ;  /* 0x0000000106ff7812 */ /* 0x004fda000780c0ff */
[----:B---3--:R-:W-:Y:S01]  /*2170*/  VOTEU.ANY UP1, P0 ;  /* 0x0000000000ff7886 */ /* 0x008fe20000020100 */
[----:B------:R-:W-:-:S13]  /*2180*/  PLOP3.LUT P0, PT, PT, PT, UP1, 0x80, 0x8 ;  /* 0x000000000008781c */ /* 0x000fda0003f0f018 */
[----:B-1----:R-:W-:Y:S02]  /*2190*/  @P0 LOP3.LUT R0, R5, 0xffff, RZ, 0xc0, !PT ;  /* 0x0000ffff05000812 */ /* 0x002fe400078ec0ff */
[----:B------:R-:W-:Y:S02]  /*21a0*/  @P0 MOV R2, R4 ;  /* 0x0000000400020202 */ /* 0x000fe40000000f00 */
[----:B------:R-:W-:Y:S01]  /*21b0*/  @P0 R2UR UR7, R0 ;  /* 0x00000000000702ca */ /* 0x000fe200000e0000 */
[----:B------:R-:W-:Y:S01]  /*21c0*/  VIADD R0, R3, 0x90 ;  /* 0x0000009003007836 */ /* 0x000fe20000000000 */
[----:B------:R-:W-:Y:S02]  /*21d0*/  @P0 SHF.R.U32.HI R4, RZ, 0x10, R5 ;  /* 0x00000010ff040819 */ /* 0x000fe40000011605 */
[----:B------:R-:W-:Y:S02]  /*21e0*/  @P0 R2UR UR8, R2 ;  /* 0x00000000020802ca */ /* 0x000fe400000e0000 */
[----:B------:R-:W-:-:S02]  /*21f0*/  PRMT R0, RZ, 0x654, R0 ;  /* 0x00000654ff007816 */ /* 0x000fc40000000000 */
[----:B------:R-:W-:Y:S02]  /*2200*/  @P0 R2UR UR5, R4 ;  /* 0x00000000040502ca */ /* 0x000fe400000e0000 */
[----:B------:R1:W-:Y:S03]  /*2210*/  SYNCS.ARRIVE.TRANS64.RED.A1T0 RZ, [R0+URZ], RZ ;  /* 0x000000ff00ff79a7 */ /* 0x0003e600081004ff */
[----:B------:R-:W-:-:S04]  /*2220*/  @UP1 UMOV UR31, UR7 ;  /* 0x00000007001f1c82 */ /* 0x000fc80008000000 */
[----:B------:R-:W-:-:S04]  /*2230*/  @UP1 UMOV UR37, UR8 ;  /* 0x0000000800251c82 */ /* 0x000fc80008000000 */
[----:B------:R-:W-:Y:S01]  /*2240*/  @UP1 UMOV UR36, UR5 ;  /* 0x0000000500241c82 */ /* 0x000fe20008000000 */
[----:B------:R-:W-:Y:S05]  /*2250*/  BRA.U !UP0, `(.L_x_40) ;  /* 0x0000000108d47547 */ /* 0x000fea000b800000 */
[----:B------:R-:W2:Y:S01]  /*2260*/  LDCU.128 UR16, c[0x0][0xb10] ;  /* 0x00016200ff1077ac */ /* 0x000ea20008000c00 */
[----:B------:R-:W3:Y:S01]  /*2270*/  LDCU UR28, c[0x0][0xb20] ;  /* 0x00016400ff1c77ac */ /* 0x000ee20008000800 */
[----:B------:R-:W4:Y:S01]  /*2280*/  LDCU UR20, c[0x0][0xb0c] ;  /* 0x00016180ff1477ac */ /* 0x000f220008000800 */
[----:B------:R-:W1:Y:S01]  /*2290*/  LDCU.64 UR10, c[0x0][0xb28] ;  /* 0x00016500ff0a77ac */ /* 0x000e620008000a00 */
[----:B------:R-:W-:Y:S02]  /*22a0*/  UISETP.NE.AND UP3, UPT, UR21, 0x1, UPT ;  /* 0x000000011500788c */ /* 0x000fe4000bf65270 */
[----:B--2---:R-:W-:Y:S02]  /*22b0*/  UIMAD.WIDE.U32 UR12, UR38, UR19, URZ ;  /* 0x00000013260c72a5 */ /* 0x004fe4000f8e00ff */
[----:B------:R-:W-:Y:S02]  /*22c0*/  UIMAD.WIDE.U32 UR8, UR39, UR16, URZ ;  /* 0x00000010270872a5 */ /* 0x000fe4000f8e00ff */
[----:B------:R-:W-:-:S02]  /*22d0*/  UISETP.NE.AND UP0, UPT, UR18, 0x1, UPT ;  /* 0x000000011200788c */ /* 0x000fc4000bf05270 */
[----:B------:R-:W-:Y:S01]  /*22e0*/  UIMAD.WIDE.U32 UR24, UR31, UR19, URZ ;  /* 0x000000131f1872a5 */ /* 0x000fe2000f8e00ff */
[----:B------:R-:W-:Y:S02]  /*22f0*/  UMOV UR12, UR13 ;  /* 0x0000000d000c7c82 */ /* 0x000fe40008000000 */
[----:B------:R-:W-:Y:S01]  /*2300*/  UMOV UR8, UR9 ;  /* 0x0000000900087c82 */ /* 0x000fe20008000000 */
[----:B---3--:R-:W-:Y:S02]  /*2310*/  USHF.R.U32.HI UR12, URZ, UR28, UR12 ;  /* 0x0000001cff0c7299 */ /* 0x008fe4000801160c */
[----:B----4-:R-:W-:Y:S02]  /*2320*/  UISETP.NE.AND UP2, UPT, UR20, 0x1, UPT ;  /* 0x000000011400788c */ /* 0x010fe4000bf45270 */
[----:B------:R-:W-:Y:S02]  /*2330*/  USHF.R.U32.HI UR8, URZ, UR17, UR8 ;  /* 0x00000011ff087299 */ /* 0x000fe40008011608 */
[----:B------:R-:W-:-:S02]  /*2340*/  USEL UR7, UR38, UR12, !UP0 ;  /* 0x0000000c26077287 */ /* 0x000fc4000c000000 */
[----:B------:R-:W-:Y:S02]  /*2350*/  USEL UR8, UR39, UR8, !UP2 ;  /* 0x0000000827087287 */ /* 0x000fe4000d000000 */
[----:B-1----:R-:W-:Y:S01]  /*2360*/  UIMAD.WIDE.U32 UR12, UR7, UR10, URZ ;  /* 0x0000000a070c72a5 */ /* 0x002fe2000f8e00ff */
[----:B------:R-:W-:Y:S01]  /*2370*/  UMOV UR5, UR25 ;  /* 0x0000001900057c82 */ /* 0x000fe20008000000 */
[----:B------:R-:W-:Y:S02]  /*2380*/  UIMAD.WIDE.U32 UR22, UR37, UR16, URZ ;  /* 0x00000010251672a5 */ /* 0x000fe4000f8e00ff */
[----:B------:R-:W-:-:S03]  /*2390*/  UIMAD.WIDE.U32 UR24, UR8, UR10, URZ ;  /* 0x0000000a081872a5 */ /* 0x000fc6000f8e00ff */
[----:B------:R-:W-:Y:S01]  /*23a0*/  UMOV UR12, UR13 ;  /* 0x0000000d000c7c82 */ /* 0x000fe20008000000 */
[----:B------:R-:W-:Y:S02]  /*23b0*/  USHF.R.U32.HI UR5, URZ, UR28, UR5 ;  /* 0x0000001cff057299 */ /* 0x000fe40008011605 */
[----:B------:R-:W-:Y:S01]  /*23c0*/  @UP3 USHF.R.U32.HI UR7, URZ, UR11, UR12 ;  /* 0x0000000bff073299 */ /* 0x000fe2000801160c */
[----:B------:R-:W-:Y:S01]  /*23d0*/  UMOV UR22, UR23 ;  /* 0x0000001700167c82 */ /* 0x000fe20008000000 */
[----:B------:R-:W-:Y:S01]  /*23e0*/  UMOV UR24, UR25 ;  /* 0x0000001900187c82 */ /* 0x000fe20008000000 */
[----:B------:R-:W-:Y:S02]  /*23f0*/  USHF.R.U32.HI UR17, URZ, UR17, UR22 ;  /* 0x00000011ff117299 */ /* 0x000fe40008011616 */
[----:B------:R-:W-:Y:S02]  /*2400*/  USEL UR5, UR31, UR5, !UP0 ;  /* 0x000000051f057287 */ /* 0x000fe4000c000000 */
[----:B------:R-:W-:-:S02]  /*2410*/  @UP3 USHF.R.U32.HI UR8, URZ, UR11, UR24 ;  /* 0x0000000bff083299 */ /* 0x000fc40008011618 */
[----:B------:R-:W-:Y:S02]  /*2420*/  UIMAD UR9, UR21, UR7, URZ ;  /* 0x00000007150972a4 */ /* 0x000fe4000f8e02ff */
[----:B------:R-:W-:Y:S02]  /*2430*/  USEL UR7, UR37, UR17, !UP2 ;  /* 0x0000001125077287 */ /* 0x000fe4000d000000 */
[----:B------:R-:W-:Y:S02]  /*2440*/  UIMAD UR12, UR21, UR8, URZ ;  /* 0x00000008150c72a4 */ /* 0x000fe4000f8e02ff */
[----:B------:R-:W-:Y:S02]  /*2450*/  UISETP.GE.AND UP0, UPT, UR5, UR9, UPT ;  /* 0x000000090500728c */ /* 0x000fe4000bf06270 */
[----:B------:R-:W-:Y:S02]  /*2460*/  UIMAD.WIDE.U32 UR16, UR5, UR10, URZ ;  /* 0x0000000a051072a5 */ /* 0x000fe4000f8e00ff */
[----:B------:R-:W-:-:S02]  /*2470*/  UISETP.GE.OR UP0, UPT, UR7, UR12, UP0 ;  /* 0x0000000c0700728c */ /* 0x000fc40008706670 */
[----:B------:R-:W-:Y:S02]  /*2480*/  UIMAD.WIDE.U32 UR12, UR7, UR10, URZ ;  /* 0x0000000a070c72a5 */ /* 0x000fe4000f8e00ff */
[----:B------:R-:W-:Y:S01]  /*2490*/  UIADD3 UR16, UPT, UPT, -UR5, URZ, URZ ;  /* 0x000000ff05107290 */ /* 0x000fe2000fffe1ff */
[----:B------:R-:W-:Y:S01]  /*24a0*/  UMOV UR10, UR17 ;  /* 0x00000011000a7c82 */ /* 0x000fe20008000000 */
[----:B------:R-:W-:Y:S02]  /*24b0*/  UIADD3 UR12, UPT, UPT, -UR7, URZ, URZ ;  /* 0x000000ff070c7290 */ /* 0x000fe4000fffe1ff */
        /* <DEDUP_REMOVED lines=15> */
.L_x_40:
[----:B------:R-:W2:Y:S02]  /*25b0*/  LDCU UR5, c[0x0][0xb30] ;  /* 0x00016600ff0577ac */ /* 0x000ea40008000800 */
[----:B--2---:R-:W-:-:S09]  /*25c0*/  UISETP.NE.AND UP0, UPT, UR5, 0x1, UPT ;  /* 0x000000010500788c */ /* 0x004fd2000bf05270 */
[----:B------:R-:W-:Y:S05]  /*25d0*/  BRA.U UP0, `(.L_x_41) ;  /* 0x0000000100447547 */ /* 0x000fea000b800000 */
[----:B------:R-:W2:Y:S01]  /*25e0*/  LDCU.128 UR16, c[0x0][0xb10] ;  /* 0x00016200ff1077ac */ /* 0x000ea20008000c00 */
[----:B------:R-:W3:Y:S01]  /*25f0*/  LDCU UR12, c[0x0][0xb0c] ;  /* 0x00016180ff0c77ac */ /* 0x000ee20008000800 */
[----:B------:R-:W4:Y:S01]  /*2600*/  LDCU UR13, c[0x0][0xb20] ;  /* 0x00016400ff0d77ac */ /* 0x000f220008000800 */
[----:B--2---:R-:W-:Y:S02]  /*2610*/  UIMAD.WIDE.U32 UR10, UR37, UR16, URZ ;  /* 0x00000010250a72a5 */ /* 0x004fe4000f8e00ff */
[----:B------:R-:W-:Y:S02]  /*2620*/  UIMAD.WIDE.U32 UR8, UR31, UR19, URZ ;  /* 0x000000131f0872a5 */ /* 0x000fe4000f8e00ff */
[----:B---3--:R-:W-:Y:S02]  /*2630*/  UISETP.NE.AND UP2, UPT, UR12, 0x1, UPT ;  /* 0x000000010c00788c */ /* 0x008fe4000bf45270 */
[----:B------:R-:W-:Y:S01]  /*2640*/  UISETP.NE.AND UP0, UPT, UR18, 0x1, UPT ;  /* 0x000000011200788c */ /* 0x000fe2000bf05270 */
[----:B------:R-:W-:-:S02]  /*2650*/  UMOV UR7, UR11 ;  /* 0x0000000b00077c82 */ /* 0x000fc40008000000 */
[----:B------:R-:W-:Y:S01]  /*2660*/  UMOV UR5, UR9 ;  /* 0x0000000900057c82 */ /* 0x000fe20008000000 */
[----:B------:R-:W-:Y:S02]  /*2670*/  USHF.R.U32.HI UR7, URZ, UR17, UR7 ;  /* 0x00000011ff077299 */ /* 0x000fe40008011607 */
[----:B----4-:R-:W-:Y:S02]  /*2680*/  USHF.R.U32.HI UR5, URZ, UR13, UR5 ;  /* 0x0000000dff057299 */ /* 0x010fe40008011605 */
[----:B------:R-:W-:Y:S02]  /*2690*/  USEL UR7, UR37, UR7, !UP2 ;  /* 0x0000000725077287 */ /* 0x000fe4000d000000 */
[----:B------:R-:W-:-:S04]  /*26a0*/  USEL UR5, UR31, UR5, !UP0 ;  /* 0x000000051f057287 */ /* 0x000fc8000c000000 */
[----:B------:R-:W-:Y:S02]  /*26b0*/  UIADD3 UR8, UPT, UPT, UR7, -UR5, URZ ;  /* 0x8000000507087290 */ /* 0x000fe4000fffe0ff */
[----:B------:R-:W-:Y:S02]  /*26c0*/  UIADD3 UR5, UPT, UPT, -UR7, UR5, URZ ;  /* 0x0000000507057290 */ /* 0x000fe4000fffe1ff */
[----:B------:R-:W-:Y:S02]  /*26d0*/  UIMAD UR31, UR8, UR18, UR31 ;  /* 0x00000012081f72a4 */ /* 0x000fe4000f8e021f */
[----:B------:R-:W-:-:S12]  /*26e0*/  UIMAD UR37, UR5, UR12, UR37 ;  /* 0x0000000c052572a4 */ /* 0x000fd8000f8e0225 */
.L_x_41:
[----:B------:R-:W-:Y:S01]  /*26f0*/  VIADD R11, R11, 0x1 ;  /* 0x000000010b0b7836 */ /* 0x000fe20000000000 */
[----:B------:R-:W-:Y:S01]  /*2700*/  PLOP3.LUT P1, PT, PT, PT, PT, 0x80, 0x8 ;  /* 0x000000000008781c */ /* 0x000fe20003f2f070 */
[----:B------:R-:W-:Y:S02]  /*2710*/  UIADD3 UR47, UPT, UPT, UR37, UR61, URZ ;  /* 0x0000003d252f7290 */ /* 0x000fe4000fffe0ff */
[----:B------:R-:W-:Y:S01]  /*2720*/  UIADD3 UR48, UPT, UPT, UR31, UR62, URZ ;  /* 0x0000003e1f307290 */ /* 0x000fe2000fffe0ff */
[----:B------:R-:W-:-:S04]  /*2730*/  ISETP.NE.AND P0, PT, R11, 0x2, PT ;  /* 0x000000020b00780c */ /* 0x000fc80003f05270 */
[----:B-1----:R-:W-:Y:S02]  /*2740*/  SEL R0, RZ, 0x1, P0 ;  /* 0x00000001ff007807 */ /* 0x002fe40000000000 */
[----:B------:R-:W-:Y:S02]  /*2750*/  SEL R11, R11, RZ, P0 ;  /* 0x000000ff0b0b7207 */ /* 0x000fe40000000000 */
[----:B------:R-:W-:Y:S01]  /*2760*/  LOP3.LUT R10, R10, R0, RZ, 0x3c, !PT ;  /* 0x000000000a0a7212 */ /* 0x000fe200078e3cff */
[----:B------:R-:W-:Y:S06]  /*2770*/  BRA.U UP1, `(.L_x_42) ;  /* 0xfffffff101307547 */ /* 0x000fec000b83ffff */
[----:B------:R-:W-:Y:S01]  /*2780*/  UIADD3 UR7, UPT, UPT, UR4, 0x28, URZ ;  /* 0x0000002804077890 */ /* 0x000fe2000fffe0ff */
[----:B------:R-:W-:-:S03]  /*2790*/  SHF.L.U32 R2, R12, 0x1f, RZ ;  /* 0x0000001f0c027819 */ /* 0x000fc600000006ff */
[----:B------:R-:W-:-:S09]  /*27a0*/  ULEA UR4, UR6, UR7, 0x3 ;  /* 0x0000000706047291 */ /* 0x000fd2000f8e18ff */
[----:B------:R-:W1:Y:S02]  /*27b0*/  SYNCS.PHASECHK.TRANS64.TRYWAIT P0, [UR4], R2 ;  /* 0x00000002ff0075a7 */ /* 0x000e640008001104 */
[----:B-1----:R-:W-:Y:S05]  /*27c0*/  @!P0 BRA `(.L_x_43) ;  /* 0x0000007800888947 */ /* 0x002fea0003800000 */
.L_x_129:
[----:B------:R-:W-:-:S04]  /*27d0*/  UIADD3 UR4, UPT, UPT, UR6, 0x1, URZ ;  /* 0x0000000106047890 */ /* 0x000fc8000fffe0ff */
[----:B------:R-:W-:-:S04]  /*27e0*/  UISETP.NE.AND UP0, UPT, UR4, 0x5, UPT ;  /* 0x000000050400788c */ /* 0x000fc8000bf05270 */
[----:B------:R-:W-:Y:S02]  /*27f0*/  USEL UR6, URZ, 0x1, UP0 ;  /* 0x00000001ff067887 */ /* 0x000fe40008000000 */
[----:B------:R-:W-:-:S04]  /*2800*/  USEL UR4, UR4, URZ, UP0 ;  /* 0x000000ff04047287 */ /* 0x000fc80008000000 */
[----:B------:R-:W-:Y:S01]  /*2810*/  ULEA UR5, UR4, UR7, 0x3 ;  /* 0x0000000704057291 */ /* 0x000fe2000f8e18ff */
[----:B-1----:R-:W-:-:S04]  /*2820*/  LOP3.LUT R2, R12, UR6, RZ, 0x3c, !PT ;  /* 0x000000060c027c12 */ /* 0x002fc8000f8e3cff */
[----:B------:R-:W-:-:S04]  /*2830*/  SHF.L.U32 R3, R2, 0x1f, RZ ;  /* 0x0000001f02037819 */ /* 0x000fc800000006ff */
[----:B------:R-:W1:Y:S02]  /*2840*/  SYNCS.PHASECHK.TRANS64.TRYWAIT P0, [UR5], R3 ;  /* 0x00000003ff0075a7 */ /* 0x000e640008001105 */
[----:B-1----:R-:W-:Y:S05]  /*2850*/  @!P0 BRA `(.L_x_44) ;  /* 0x00000078007c8947 */ /* 0x002fea0003800000 */
.L_x_131:
[----:B------:R-:W-:-:S04]  /*2860*/  UIADD3 UR4, UPT, UPT, UR4, 0x1, URZ ;  /* 0x0000000104047890 */ /* 0x000fc8000fffe0ff */
[----:B------:R-:W-:-:S04]  /*2870*/  UISETP.NE.AND UP0, UPT, UR4, 0x5, UPT ;  /* 0x000000050400788c */ /* 0x000fc8000bf05270 */
[----:B------:R-:W-:Y:S02]  /*2880*/  USEL UR6, URZ, 0x1, UP0 ;  /* 0x00000001ff067887 */ /* 0x000fe40008000000 */
[----:B------:R-:W-:-:S04]  /*2890*/  USEL UR4, UR4, URZ, UP0 ;  /* 0x000000ff04047287 */ /* 0x000fc80008000000 */
[----:B------:R-:W-:Y:S01]  /*28a0*/  ULEA UR5, UR4, UR7, 0x3 ;  /* 0x0000000704057291 */ /* 0x000fe2000f8e18ff */
[----:B------:R-:W-:-:S04]  /*28b0*/  LOP3.LUT R2, R2, UR6, RZ, 0x3c, !PT ;  /* 0x0000000602027c12 */ /* 0x000fc8000f8e3cff */
[----:B-1----:R-:W-:-:S04]  /*28c0*/  SHF.L.U32 R3, R2, 0x1f, RZ ;  /* 0x0000001f02037819 */ /* 0x002fc800000006ff */
[----:B------:R-:W1:Y:S02]  /*28d0*/  SYNCS.PHASECHK.TRANS64.TRYWAIT P0, [UR5], R3 ;  /* 0x00000003ff0075a7 */ /* 0x000e640008001105 */
[----:B-1----:R-:W-:Y:S05]  /*28e0*/  @!P0 BRA `(.L_x_45) ;  /* 0x0000007800708947 */ /* 0x002fea0003800000 */
.L_x_133:
        /* <DEDUP_REMOVED lines=9> */
.L_x_135:
[----:B------:R-:W-:-:S04]  /*2980*/  UIADD3 UR4, UPT, UPT, UR4, 0x1, URZ ;  /* 0x0000000104047890 */ /* 0x000fc8000fffe0ff */
[----:B------:R-:W-:-:S04]  /*2990*/  UISETP.NE.AND UP0, UPT, UR4, 0x5, UPT ;  /* 0x000000050400788c */ /* 0x000fc8000bf05270 */
[----:B------:R-:W-:Y:S02]  /*29a0*/  USEL UR5, URZ, 0x1, UP0 ;  /* 0x00000001ff057887 */ /* 0x000fe40008000000 */
[----:B------:R-:W-:-:S04]  /*29b0*/  USEL UR4, UR4, URZ, UP0 ;  /* 0x000000ff04047287 */ /* 0x000fc80008000000 */
[----:B------:R-:W-:Y:S01]  /*29c0*/  ULEA UR4, UR4, UR7, 0x3 ;  /* 0x0000000704047291 */ /* 0x000fe2000f8e18ff */
[----:B------:R-:W-:-:S04]  /*29d0*/  LOP3.LUT R2, R2, UR5, RZ, 0x3c, !PT ;  /* 0x0000000502027c12 */ /* 0x000fc8000f8e3cff */
[----:B------:R-:W-:Y:S01]  /*29e0*/  SHF.L.U32 R2, R2, 0x1f, RZ ;  /* 0x0000001f02027819 */ /* 0x000fe200000006ff */
[----:B-1----:R-:W-:-:S07]  /*29f0*/  IMAD.U32 R0, RZ, RZ, UR4 ;  /* 0x00000004ff007e24 */ /* 0x002fce000f8e00ff */
.L_x_47:
[----:B-1----:R1:W2:Y:S02]  /*2a00*/  SYNCS.PHASECHK.TRANS64.TRYWAIT P0, [R0+URZ], R2 ;  /* 0x00000002000075a7 */ /* 0x0022a400080011ff */
[----:B--2---:R-:W-:Y:S05]  /*2a10*/  @!P0 NANOSLEEP.SYNCS 0x989680 ;  /* 0x009896800000895d */ /* 0x004fea0003900000 */
[----:B------:R-:W2:Y:S02]  /*2a20*/  @!P0 SYNCS.PHASECHK.TRANS64 P0, [R0+URZ], R2 ;  /* 0x00000002000085a7 */ /* 0x000ea400080010ff */
[----:B--2---:R-:W-:Y:S05]  /*2a30*/  @P0 EXIT ;  /* 0x000000000000094d */ /* 0x004fea0003800000 */
[----:B------:R-:W-:Y:S05]  /*2a40*/  BRA `(.L_x_47) ;  /* 0xfffffffc00ec7947 */ /* 0x000fea000383ffff */
.L_x_22:
[----:B------:R-:W-:-:S04]  /*2a50*/  UISETP.NE.AND UP0, UPT, UR15, URZ, UPT ;  /* 0x000000ff0f00728c */ /* 0x000fc8000bf05270 */
[----:B------:R-:W-:-:S09]  /*2a60*/  UISETP.NE.OR UP0, UPT, UR14, 0x1, UP0 ;  /* 0x000000010e00788c */ /* 0x000fd20008705670 */
[----:B------:R-:W-:Y:S05]  /*2a70*/  BRA.U UP0, `(.L_x_48) ;  /* 0x0000000500487547 */ /* 0x000fea000b800000 */
[----:B------:R-:W-:Y:S01]  /*2a80*/  ISETP.GE.U32.AND P2, PT, R0, 0x2, PT ;  /* 0x000000020000780c */ /* 0x000fe20003f46070 */
[----:B------:R-:W-:Y:S01]  /*2a90*/  IMAD.MOV.U32 R12, RZ, RZ, 0x1 ;  /* 0x00000001ff0c7424 */ /* 0x000fe200078e00ff */
[----:B------:R-:W-:Y:S02]  /*2aa0*/  CS2R R10, SRZ ;  /* 0x00000000000a7805 */ /* 0x000fe4000001ff00 */
[----:B------:R-:W-:Y:S01]  /*2ab0*/  CS2R R8, SRZ ;  /* 0x0000000000087805 */ /* 0x000fe2000001ff00 */
[----:B------:R-:W-:Y:S01]  /*2ac0*/  UMOV UR4, 0x400 ;  /* 0x0000040000047882 */ /* 0x000fe20000000000 */
[----:B------:R-:W-:Y:S01]  /*2ad0*/  UMOV UR5, URZ ;  /* 0x000000ff00057c82 */ /* 0x000fe20008000000 */
[----:B------:R-:W-:-:S12]  /*2ae0*/  ULEA UR15, UR15, UR4, 0x18 ;  /* 0x000000040f0f7291 */ /* 0x000fd8000f8ec0ff */
.L_x_52:
[----:B------:R-:W-:Y:S02]  /*2af0*/  LEA R2, R8, UR15, 0x3 ;  /* 0x0000000f08027c11 */ /* 0x000fe4000f8e18ff */
[----:B------:R-:W-:-:S03]  /*2b00*/  SHF.L.U32 R4, R9, 0x1f, RZ ;  /* 0x0000001f09047819 */ /* 0x000fc600000006ff */
[----:B------:R-:W-:Y:S01]  /*2b10*/  VIADD R5, R2, 0xe0 ;  /* 0x000000e002057836 */ /* 0x000fe20000000000 */
[----:B------:R-:W1:Y:S02]  /*2b20*/  SYNCS.PHASECHK.TRANS64.TRYWAIT P0, [R2+URZ+0xd0], R4 ;  /* 0x0000d004020075a7 */ /* 0x000e6400080011ff */
[----:B-1----:R-:W-:Y:S05]  /*2b30*/  @!P0 BRA `(.L_x_49) ;  /* 0x00000078000c8947 */ /* 0x002fea0003800000 */
.L_x_136:
[----:B------:R-:W-:Y:S01]  /*2b40*/  ULEA UR4, UR5, UR15, 0x3 ;  /* 0x0000000f05047291 */ /* 0x000fe2000f8e18ff */
[----:B-1----:R-:W-:Y:S01]  /*2b50*/  PRMT R2, RZ, 0x654, R5 ;  /* 0x00000654ff027816 */ /* 0x002fe20000000005 */
[----:B------:R-:W-:Y:S01]  /*2b60*/  @!P2 IMAD.MOV.U32 R4, RZ, RZ, 0x10 ;  /* 0x00000010ff04a424 */ /* 0x000fe200078e00ff */
[----:B------:R-:W-:Y:S01]  /*2b70*/  SHF.L.U32 R5, R12, 0x1f, RZ ;  /* 0x0000001f0c057819 */ /* 0x000fe200000006ff */
[----:B------:R-:W-:Y:S01]  /*2b80*/  UIADD3 UR6, UPT, UPT, UR4, 0x80, URZ ;  /* 0x0000008004067890 */ /* 0x000fe2000fffe0ff */
[----:B------:R1:W-:Y:S05]  /*2b90*/  SYNCS.ARRIVE.TRANS64.RED.A1T0 RZ, [R2+URZ], RZ ;  /* 0x000000ff02ff79a7 */ /* 0x0003ea00081004ff */
[----:B------:R-:W-:Y:S01]  /*2ba0*/  IMAD.U32 R6, RZ, RZ, UR6 ;  /* 0x00000006ff067e24 */ /* 0x000fe2000f8e00ff */
[----:B------:R-:W2:Y:S04]  /*2bb0*/  SYNCS.PHASECHK.TRANS64.TRYWAIT P0, [UR4+0x90], R5 ;  /* 0x00009005ff0075a7 */ /* 0x000ea80008001104 */
[----:B------:R-:W-:Y:S01]  /*2bc0*/  PRMT R6, R0, 0x654, R6 ;  /* 0x0000065400067816 */ /* 0x000fe20000000006 */
[----:B-12---:R-:W-:Y:S06]  /*2bd0*/  @!P0 BRA `(.L_x_50) ;  /* 0x0000007400f88947 */ /* 0x006fec0003800000 */
.L_x_138:
[----:B------:R-:W-:Y:S01]  /*2be0*/  ULEA UR6, UR5, UR15, 0x4 ;  /* 0x0000000f05067291 */ /* 0x000fe2000f8e20ff */
[----:B------:R-:W-:Y:S01]  /*2bf0*/  SEL R3, R6, R3, !P2 ;  /* 0x0000000306037207 */ /* 0x000fe20005000000 */
[----:B------:R-:W-:Y:S01]  /*2c00*/  UIADD3 UR7, UPT, UPT, UR4, 0x80, URZ ;  /* 0x0000008004077890 */ /* 0x000fe2000fffe0ff */
[----:B-1----:R-:W-:Y:S01]  /*2c10*/  LEA R2, R11, UR15, 0x3 ;  /* 0x0000000f0b027c11 */ /* 0x002fe2000f8e18ff */
[----:B------:R-:W-:Y:S01]  /*2c20*/  UIADD3 UR6, UPT, UPT, UR6, 0x100, URZ ;  /* 0x0000010006067890 */ /* 0x000fe2000fffe0ff */
[----:B------:R1:W-:Y:S01]  /*2c30*/  @!P2 SYNCS.ARRIVE.TRANS64.RED RZ, [R3+URZ], R4 ;  /* 0x0000000403ffa9a7 */ /* 0x0003e200080004ff */
[----:B------:R-:W-:Y:S01]  /*2c40*/  UIADD3 UR4, UPT, UPT, UR5, 0x1, URZ ;  /* 0x0000000105047890 */ /* 0x000fe2000fffe0ff */
[----:B------:R-:W-:-:S03]  /*2c50*/  VIADD R8, R8, 0x1 ;  /* 0x0000000108087836 */ /* 0x000fc60000000000 */
[----:B------:R-:W-:Y:S02]  /*2c60*/  UISETP.NE.AND UP0, UPT, UR4, 0x2, UPT ;  /* 0x000000020400788c */ /* 0x000fe4000bf05270 */
[----:B------:R-:W-:Y:S01]  /*2c70*/  ISETP.NE.AND P0, PT, R8, 0x2, PT ;  /* 0x000000020800780c */ /* 0x000fe20003f05270 */
[----:B------:R-:W-:Y:S06]  /*2c80*/  UGETNEXTWORKID.BROADCAST [UR6], [UR7] ;  /* 0x00000000060073ca */ /* 0x000fec0008000100 */
[----:B------:R-:W-:Y:S02]  /*2c90*/  USEL UR6, URZ, 0x1, UP0 ;  /* 0x00000001ff067887 */ /* 0x000fe40008000000 */
[----:B------:R-:W-:-:S04]  /*2ca0*/  USEL UR5, UR4, URZ, UP0 ;  /* 0x000000ff04057287 */ /* 0x000fc80008000000 */
[----:B------:R-:W-:Y:S02]  /*2cb0*/  LOP3.LUT R12, R12, UR6, RZ, 0x3c, !PT ;  /* 0x000000060c0c7c12 */ /* 0x000fe4000f8e3cff */
[----:B-1----:R-:W-:-:S04]  /*2cc0*/  SHF.L.U32 R4, R10, 0x1f, RZ ;  /* 0x0000001f0a047819 */ /* 0x002fc800000006ff */
[----:B------:R-:W1:Y:S02]  /*2cd0*/  SYNCS.PHASECHK.TRANS64.TRYWAIT P1, [R2+URZ+0x80], R4 ;  /* 0x00008004020075a7 */ /* 0x000e6400080211ff */
[----:B-1----:R-:W-:Y:S05]  /*2ce0*/  @!P1 BRA `(.L_x_51) ;  /* 0x0000007400cc9947 */ /* 0x002fea0003800000 */
.L_x_139:
[C---:B-1----:R-:W-:Y:S01]  /*2cf0*/  LEA R4, R11.reuse, UR15, 0x4 ;  /* 0x0000000f0b047c11 */ /* 0x042fe2000f8e20ff */
[----:B------:R-:W-:Y:S01]  /*2d00*/  VIADD R2, R2, 0x90 ;  /* 0x0000009002027836 */ /* 0x000fe20000000000 */
[----:B------:R-:W-:Y:S01]  /*2d10*/  SEL R8, R8, RZ, P0 ;  /* 0x000000ff08087207 */ /* 0x000fe20000000000 */
[----:B------:R-:W-:-:S03]  /*2d20*/  VIADD R11, R11, 0x1 ;  /* 0x000000010b0b7836 */ /* 0x000fc60000000000 */
[----:B------:R-:W1:Y:S01]  /*2d30*/  LDS.128 R4, [R4+0x100] ;  /* 0x0001000004047984 */ /* 0x000e620000000c00 */
[----:B------:R-:W-:Y:S02]  /*2d40*/  PRMT R2, RZ, 0x654, R2 ;  /* 0x00000654ff027816 */ /* 0x000fe40000000002 */
[C---:B------:R-:W-:Y:S01]  /*2d50*/  ISETP.NE.AND P1, PT, R11.reuse, 0x2, PT ;  /* 0x000000020b00780c */ /* 0x040fe20003f25270 */
[----:B------:R-:W-:Y:S01]  /*2d60*/  @!PT LDS RZ, [RZ] ;  /* 0x00000000fffff984 */ /* 0x000fe20000000800 */
[----:B------:R-:W-:Y:S01]  /*2d70*/  @!PT LDS RZ, [RZ] ;  /* 0x00000000fffff984 */ /* 0x000fe20000000800 */
[----:B------:R-:W-:Y:S01]  /*2d80*/  @!PT LDS RZ, [RZ] ;  /* 0x00000000fffff984 */ /* 0x000fe20000000800 */
[----:B------:R-:W-:Y:S01]  /*2d90*/  @!PT LDS RZ, [RZ] ;  /* 0x00000000fffff984 */ /* 0x000fe20000000800 */
[----:B------:R2:W-:Y:S06]  /*2da0*/  MEMBAR.ALL.CTA ;  /* 0x0000000000007992 */ /* 0x0005ec0000008000 */
[----:B--2---:R-:W2:Y:S01]  /*2db0*/  FENCE.VIEW.ASYNC.S ;  /* 0x00000000000073c6 */ /* 0x004ea20000000000 */
[----:B------:R-:W-:Y:S01]  /*2dc0*/  SEL R11, R11, RZ, P1 ;  /* 0x000000ff0b0b7207 */ /* 0x000fe20000800000 */
[----:B--2---:R2:W-:Y:S01]  /*2dd0*/  SYNCS.ARRIVE.TRANS64.RED.A1T0 RZ, [R2+URZ], RZ ;  /* 0x000000ff02ff79a7 */ /* 0x0045e200081004ff */
[----:B-1----:R-:W-:-:S02]  /*2de0*/  LOP3.LUT P3, RZ, R6, 0x1, RZ, 0xc0, !PT ;  /* 0x0000000106ff7812 */ /* 0x002fc4000786c0ff */
[----:B------:R-:W-:-:S04]  /*2df0*/  SEL R4, RZ, 0x1, P1 ;  /* 0x00000001ff047807 */ /* 0x000fc80000800000 */
[----:B------:R-:W-:Y:S02]  /*2e00*/  LOP3.LUT R10, R10, R4, RZ, 0x3c, !PT ;  /* 0x000000040a0a7212 */ /* 0x000fe400078e3cff */
[----:B--2---:R-:W-:-:S04]  /*2e10*/  SEL R2, RZ, 0x1, P0 ;  /* 0x00000001ff027807 */ /* 0x004fc80000000000 */
[----:B------:R-:W-:Y:S01]  /*2e20*/  LOP3.LUT R9, R9, R2, RZ, 0x3c, !PT ;  /* 0x0000000209097212 */ /* 0x000fe200078e3cff */
[----:B------:R-:W-:Y:S06]  /*2e30*/  @P3 BRA `(.L_x_52) ;  /* 0xfffffffc002c3947 */ /* 0x000fec000383ffff */
[----:B------:R-:W-:Y:S01]  /*2e40*/  ULEA UR4, UR5, UR15, 0x3 ;  /* 0x0000000f05047291 */ /* 0x000fe2000f8e18ff */
[----:B------:R-:W-:-:S08]  /*2e50*/  SHF.L.U32 R2, R12, 0x1f, RZ ;  /* 0x0000001f0c027819 */ /* 0x000fd000000006ff */
[----:B------:R-:W1:Y:S02]  /*2e60*/  SYNCS.PHASECHK.TRANS64 P0, [UR4+0x90], R2 ;  /* 0x00009002ff0075a7 */ /* 0x000e640008001004 */
[----:B-1----:R-:W-:Y:S05]  /*2e70*/  @P0 BRA `(.L_x_53) ;  /* 0x0000000000080947 */ /* 0x002fea0003800000 */
[----:B------:R-:W1:Y:S02]  /*2e80*/  SYNCS.PHASECHK.TRANS64.TRYWAIT P0, [UR4+0x90], R2 ;  /* 0x00009002ff0075a7 */ /* 0x000e640008001104 */
[----:B-1----:R-:W-:Y:S05]  /*2e90*/  @!P0 BRA `(.L_x_54) ;  /* 0x0000007400748947 */ /* 0x002fea0003800000 */
.L_x_53:
[----:B------:R-:W-:-:S04]  /*2ea0*/  UIADD3 UR6, UPT, UPT, UR5, 0x1, URZ ;  /* 0x0000000105067890 */ /* 0x000fc8000fffe0ff */
[----:B------:R-:W-:-:S04]  /*2eb0*/  UISETP.NE.AND UP0, UPT, UR6, 0x2, UPT ;  /* 0x000000020600788c */ /* 0x000fc8000bf05270 */
[----:B------:R-:W-:Y:S02]  /*2ec0*/  USEL UR7, URZ, 0x1, UP0 ;  /* 0x00000001ff077887 */ /* 0x000fe40008000000 */
[----:B------:R-:W-:-:S04]  /*2ed0*/  USEL UR6, UR6, URZ, UP0 ;  /* 0x000000ff06067287 */ /* 0x000fc80008000000 */
[----:B------:R-:W-:Y:S01]  /*2ee0*/  ULEA UR6, UR6, UR15, 0x3 ;  /* 0x0000000f06067291 */ /* 0x000fe2000f8e18ff */
[----:B-1----:R-:W-:-:S04]  /*2ef0*/  LOP3.LUT R2, R12, UR7, RZ, 0x3c, !PT ;  /* 0x000000070c027c12 */ /* 0x002fc8000f8e3cff */
[----:B------:R-:W-:-:S04]  /*2f00*/  SHF.L.U32 R0, R2, 0x1f, RZ ;  /* 0x0000001f02007819 */ /* 0x000fc800000006ff */
[----:B------:R-:W1:Y:S02]  /*2f10*/  SYNCS.PHASECHK.TRANS64 P0, [UR6+0x90], R0 ;  /* 0x00009000ff0075a7 */ /* 0x000e640008001006 */
[----:B-1----:R-:W-:Y:S05]  /*2f20*/  @P0 EXIT ;  /* 0x000000000000094d */ /* 0x002fea0003800000 */
[----:B------:R-:W-:Y:S02]  /*2f30*/  SHF.L.U32 R2, R2, 0x1f, RZ ;  /* 0x0000001f02027819 */ /* 0x000fe400000006ff */
[----:B------:R-:W-:-:S07]  /*2f40*/  MOV R0, UR6 ;  /* 0x0000000600007c02 */ /* 0x000fce0008000f00 */
.L_x_55:
[----:B-1----:R1:W2:Y:S02]  /*2f50*/  SYNCS.PHASECHK.TRANS64.TRYWAIT P0, [R0+URZ+0x90], R2 ;  /* 0x00009002000075a7 */ /* 0x0022a400080011ff */
[----:B--2---:R-:W-:Y:S05]  /*2f60*/  @!P0 NANOSLEEP.SYNCS 0x989680 ;  /* 0x009896800000895d */ /* 0x004fea0003900000 */
[----:B------:R-:W2:Y:S02]  /*2f70*/  @!P0 SYNCS.PHASECHK.TRANS64 P0, [R0+URZ+0x90], R2 ;  /* 0x00009002000085a7 */ /* 0x000ea400080010ff */
[----:B--2---:R-:W-:Y:S05]  /*2f80*/  @P0 EXIT ;  /* 0x000000000000094d */ /* 0x004fea0003800000 */
[----:B------:R-:W-:Y:S05]  /*2f90*/  BRA `(.L_x_55) ;  /* 0xfffffffc00ec7947 */ /* 0x000fea000383ffff */
.L_x_48:
[----:B------:R-:W-:Y:S05]  /*2fa0*/  BRA.U UP5, `(.L_x_56) ;  /* 0x0000001105b47547 */ /* 0x000fea000b800000 */
[----:B------:R-:W-:Y:S01]  /*2fb0*/  UMOV UR5, 0x40 ;  /* 0x0000004000057882 */ /* 0x000fe20000000000 */
[----:B------:R-:W-:Y:S01]  /*2fc0*/  NOP ;  /* 0x0000000000007918 */ /* 0x000fe20000000000 */
[----:B------:R-:W-:Y:S01]  /*2fd0*/  ULEA UR5, UR15, UR5, 0x18 ;  /* 0x000000050f057291 */ /* 0x000fe2000f8ec0ff */
[----:B------:R-:W-:Y:S02]  /*2fe0*/  UMOV UR4, 0x400 ;  /* 0x0000040000047882 */ /* 0x000fe40000000000 */
[----:B------:R-:W-:-:S06]  /*2ff0*/  ULEA UR15, UR15, UR4, 0x18 ;  /* 0x000000040f0f7291 */ /* 0x000fcc000f8ec0ff */
[----:B------:R-:W1:Y:S02]  /*3000*/  LDS.U8 R0, [UR5+0x1c] ;  /* 0x00001c05ff007984 */ /* 0x000e640008000000 */
[----:B-1----:R-:W-:-:S13]  /*3010*/  ISETP.NE.AND P0, PT, R0, RZ, PT ;  /* 0x000000ff0000720c */ /* 0x002fda0003f05270 */
[----:B------:R-:W-:Y:S05]  /*3020*/  @P0 BRA `(.L_x_57) ;  /* 0x0000000400080947 */ /* 0x000fea0003800000 */
[----:B------:R-:W-:Y:S02]  /*3030*/  UISETP.NE.U32.AND UP1, UPT, UR46, 0x1, UPT ;  /* 0x000000012e00788c */ /* 0x000fe4000bf25070 */
[----:B------:R-:W-:-:S07]  /*3040*/  UIADD3 UR6, UPT, UPT, UR5, 0x8, URZ ;  /* 0x0000000805067890 */ /* 0x000fce000fffe0ff */
[----:B------:R-:W-:Y:S05]  /*3050*/  BRA.U !UP1, `(.L_x_58) ;  /* 0x00000001099c7547 */ /* 0x000fea000b800000 */
[----:B------:R-:W-:Y:S01]  /*3060*/  ELECT P0, URZ, PT ;  /* 0x0000000000ff782f */ /* 0x000fe20003800000 */
[----:B------:R-:W-:-:S12]  /*3070*/  BSSY B0, `(.L_x_58) ;  /* 0x0000025000007945 */ /* 0x000fd80003800000 */
[----:B------:R-:W-:Y:S05]  /*3080*/  @!P0 BRA `(.L_x_59) ;  /* 0x00000000008c8947 */ /* 0x000fea0003800000 */
[----:B------:R-:W-:-:S05]  /*3090*/  UMOV UR4, 0x10 ;  /* 0x0000001000047882 */ /* 0x000fca0000000000 */
[----:B------:R-:W-:Y:S04]  /*30a0*/  DEPBAR.LE SB1, 0x36 ;  /* 0x00009d800000791a */ /* 0x000fe80000000000 */
[----:B------:R-:W1:Y:S02]  /*30b0*/  UTCATOMSWS.2CTA.FIND_AND_SET.ALIGN UP0, UR4, UR4 ;  /* 0x00000004000475e3 */ /* 0x000e640008200800 */
[----:B-1----:R-:W-:Y:S01]  /*30c0*/  MOV R10, UR4 ;  /* 0x00000004000a7c02 */ /* 0x002fe20008000f00 */
[----:B------:R-:W-:Y:S06]  /*30d0*/  BRA.U UP0, `(.L_x_60) ;  /* 0x0000000100187547 */ /* 0x000fec000b800000 */
.L_x_61:
[----:B------:R-:W-:Y:S05]  /*30e0*/  NANOSLEEP 0x64 ;  /* 0x000000640000795d */ /* 0x000fea0003800000 */
[----:B------:R-:W-:-:S05]  /*30f0*/  UMOV UR4, 0x10 ;  /* 0x0000001000047882 */ /* 0x000fca0000000000 */
[----:B------:R-:W-:Y:S04]  /*3100*/  DEPBAR.LE SB1, 0x36 ;  /* 0x00009d800000791a */ /* 0x000fe80000000000 */
[----:B------:R-:W1:Y:S02]  /*3110*/  UTCATOMSWS.2CTA.FIND_AND_SET.ALIGN UP0, UR4, UR4 ;  /* 0x00000004000475e3 */ /* 0x000e640008200800 */
[----:B-1----:R-:W-:Y:S01]  /*3120*/  MOV R10, UR4 ;  /* 0x00000004000a7c02 */ /* 0x002fe20008000f00 */
[----:B------:R-:W-:Y:S05]  /*3130*/  BRA.U !UP0, `(.L_x_61) ;  /* 0xfffffffd08e87547 */ /* 0x000fea000b83ffff */
.L_x_60:
[----:B------:R-:W1:Y:S01]  /*3140*/  LDS R6, [UR5+0x10] ;  /* 0x00001005ff067984 */ /* 0x000e620008000800 */
[----:B------:R-:W-:Y:S01]  /*3150*/  IMAD.U32 R0, RZ, RZ, UR15 ;  /* 0x0000000fff007e24 */ /* 0x000fe2000f8e00ff */
[----:B------:R-:W-:-:S03]  /*3160*/  MOV R4, UR45 ;  /* 0x0000002d00047c02 */ /* 0x000fc60008000f00 */
[----:B------:R-:W-:Y:S01]  /*3170*/  VIADD R0, R0, 0x120 ;  /* 0x0000012000007836 */ /* 0x000fe20000000000 */
[----:B-1----:R-:W-:-:S04]  /*3180*/  SHF.L.U32 R6, R6, 0x1f, RZ ;  /* 0x0000001f06067819 */ /* 0x002fc800000006ff */
[----:B------:R-:W1:Y:S02]  /*3190*/  SYNCS.PHASECHK.TRANS64.TRYWAIT P0, [UR5+0x8], R6 ;  /* 0x00000806ff0075a7 */ /* 0x000e640008001105 */
[----:B-1----:R-:W-:Y:S05]  /*31a0*/  @P0 BRA `(.L_x_62) ;  /* 0x0000000000080947 */ /* 0x002fea0003800000 */
[----:B------:R-:W1:Y:S02]  /*31b0*/  SYNCS.PHASECHK.TRANS64.TRYWAIT P0, [UR5+0x8], R6 ;  /* 0x00000806ff0075a7 */ /* 0x000e640008001105 */
[----:B-1----:R-:W-:Y:S05]  /*31c0*/  @!P0 BRA `(.L_x_63) ;  /* 0x0000007000c08947 */ /* 0x002fea0003800000 */
.L_x_62:
[----:B------:R-:W-:Y:S01]  /*31d0*/  PRMT R4, R4, 0x654, R0 ;  /* 0x0000065404047816 */ /* 0x000fe20000000000 */
[----:B------:R-:W-:Y:S01]  /*31e0*/  HFMA2 R0, -RZ, RZ, 0, 5.9604644775390625e-08 ;  /* 0x00000001ff007431 */ /* 0x000fe200000001ff */
[----:B------:R-:W-:Y:S01]  /*31f0*/  UPRMT UR4, UR45, 0x654, UR6 ;  /* 0x000006542d047896 */ /* 0x000fe20008000006 */
[----:B------:R-:W-:Y:S02]  /*3200*/  IMAD.MOV.U32 R8, RZ, RZ, 0xffff ;  /* 0x0000ffffff087424 */ /* 0x000fe400078e00ff */
[----:B-1----:R-:W-:Y:S02]  /*3210*/  IMAD.MOV.U32 R6, RZ, RZ, 0x4 ;  /* 0x00000004ff067424 */ /* 0x002fe400078e00ff */
[----:B------:R-:W-:Y:S01]  /*3220*/  IMAD.SHL.U32 R9, R10, 0x20, RZ ;  /* 0x000000200a097824 */ /* 0x000fe200078e00ff */
[----:B------:R-:W-:Y:S02]  /*3230*/  MOV R5, UR4 ;  /* 0x0000000400057c02 */ /* 0x000fe40008000f00 */
[-C--:B------:R-:W-:Y:S01]  /*3240*/  SHF.L.U32 R8, R8, R10.reuse, RZ ;  /* 0x0000000a08087219 */ /* 0x080fe200000006ff */
[----:B------:R1:W-:Y:S01]  /*3250*/  SYNCS.ARRIVE.TRANS64.RED RZ, [UR4], R6 ;  /* 0x00000006ffff79a7 */ /* 0x0003e20008000404 */
[----:B------:R-:W-:Y:S01]  /*3260*/  SHF.L.U32 R7, R0, R10, RZ ;  /* 0x0000000a00077219 */ /* 0x000fe200000006ff */
[----:B------:R1:W-:Y:S04]  /*3270*/  STS [UR15+0x120], R9 ;  /* 0x00012009ff007988 */ /* 0x0003e8000800080f */
[----:B------:R1:W-:Y:S04]  /*3280*/  STAS [R4.64], R10 ;  /* 0x0000000a04007dbd */ /* 0x0003e8000c0008ff */
[----:B------:R1:W-:Y:S04]  /*3290*/  ATOMS.OR RZ, [UR5+0x14], R8 ;  /* 0x00001408ffff798c */ /* 0x0003e8000b000005 */
[----:B------:R1:W-:Y:S04]  /*32a0*/  ATOMS.OR RZ, [UR5+0x18], R7 ;  /* 0x00001807ffff798c */ /* 0x0003e8000b000005 */
[----:B------:R1:W-:Y:S02]  /*32b0*/  ATOMS.XOR RZ, [UR5+0x10], R0 ;  /* 0x00001000ffff798c */ /* 0x0003e4000b800005 */
.L_x_59:
[----:B------:R-:W-:Y:S05]  /*32c0*/  BSYNC B0 ;  /* 0x0000000000007941 */ /* 0x000fea0003800000 */
.L_x_58:
[----:B------:R-:W-:Y:S05]  /*32d0*/  BRA.U UP1, `(.L_x_64) ;  /* 0x00000001016c7547 */ /* 0x000fea000b800000 */
[----:B------:R-:W-:-:S03]  /*32e0*/  UMOV UR4, 0xffffffff ;  /* 0xffffffff00047882 */ /* 0x000fc60000000000 */
[----:B------:R-:W-:Y:S05]  /*32f0*/  BRA.DIV UR4, `(.L_x_65) ;  /* 0x00000072048c7947 */ /* 0x000fea000b800000 */
[----:B------:R-:W-:-:S13]  /*3300*/  ELECT P6, URZ, PT ;  /* 0x0000000000ff782f */ /* 0x000fda00038c0000 */
.L_x_143:
[----:B------:R-:W-:Y:S05]  /*3310*/  @!P6 BRA `(.L_x_64) ;  /* 0x00000000005ce947 */ /* 0x000fea0003800000 */
[----:B-1----:R-:W1:Y:S02]  /*3320*/  LDS R4, [UR5+0x10] ;  /* 0x00001005ff047984 */ /* 0x002e640008000800 */
[----:B-1----:R-:W-:-:S04]  /*3330*/  SHF.L.U32 R4, R4, 0x1f, RZ ;  /* 0x0000001f04047819 */ /* 0x002fc800000006ff */
[----:B------:R-:W1:Y:S02]  /*3340*/  SYNCS.PHASECHK.TRANS64.TRYWAIT P0, [UR5+0x8], R4 ;  /* 0x00000804ff0075a7 */ /* 0x000e640008001105 */
[----:B-1----:R-:W-:Y:S05]  /*3350*/  @P0 BRA `(.L_x_66) ;  /* 0x0000000000080947 */ /* 0x002fea0003800000 */
[----:B------:R-:W1:Y:S02]  /*3360*/  SYNCS.PHASECHK.TRANS64.TRYWAIT P0, [UR5+0x8], R4 ;  /* 0x00000804ff0075a7 */ /* 0x000e640008001105 */
[----:B-1----:R-:W-:Y:S05]  /*3370*/  @!P0 BRA `(.L_x_67) ;  /* 0x00000070008c8947 */ /* 0x002fea0003800000 */
.L_x_66:
[----:B------:R-:W2:Y:S01]  /*3380*/  LDS R6, [UR15+0x120] ;  /* 0x0001200fff067984 */ /* 0x000ea20008000800 */
[----:B-1----:R-:W-:Y:S02]  /*3390*/  HFMA2 R0, -RZ, RZ, 0, 5.9604644775390625e-08 ;  /* 0x00000001ff007431 */ /* 0x002fe400000001ff */
[----:B------:R-:W-:Y:S01]  /*33a0*/  IMAD.MOV.U32 R4, RZ, RZ, 0xffff ;  /* 0x0000ffffff047424 */ /* 0x000fe200078e00ff */
[----:B------:R-:W-:Y:S01]  /*33b0*/  UPRMT UR4, UR45, 0x654, UR6 ;  /* 0x000006542d047896 */ /* 0x000fe20008000006 */
[----:B--2---:R-:W-:-:S03]  /*33c0*/  IMAD.SHL.U32 R5, R6, 0x20, RZ ;  /* 0x0000002006057824 */ /* 0x004fc600078e00ff */
[-C--:B------:R-:W-:Y:S02]  /*33d0*/  SHF.L.U32 R4, R4, R6.reuse, RZ ;  /* 0x0000000604047219 */ /* 0x080fe400000006ff */
[----:B------:R-:W-:Y:S01]  /*33e0*/  SHF.L.U32 R6, R0, R6, RZ ;  /* 0x0000000600067219 */ /* 0x000fe200000006ff */
[----:B------:R2:W-:Y:S04]  /*33f0*/  STS [UR15+0x120], R5 ;  /* 0x00012005ff007988 */ /* 0x0005e8000800080f */
[----:B------:R2:W-:Y:S04]  /*3400*/  ATOMS.OR RZ, [UR5+0x14], R4 ;  /* 0x00001404ffff798c */ /* 0x0005e8000b000005 */
[----:B------:R2:W-:Y:S01]  /*3410*/  ATOMS.OR RZ, [UR5+0x18], R6 ;  /* 0x00001806ffff798c */ /* 0x0005e2000b000005 */
[----:B------:R-:W-:Y:S03]  /*3420*/  SYNCS.ARRIVE.TRANS64.RED.A1T0 RZ, [UR4], RZ ;  /* 0x000000ffffff79a7 */ /* 0x000fe60008100404 */
[----:B------:R2:W-:Y:S01]  /*3430*/  ATOMS.XOR RZ, [UR5+0x10], R0 ;  /* 0x00001000ffff798c */ /* 0x0005e2000b800005 */
[----:B------:R-:W-:Y:S05]  /*3440*/  BRA `(.L_x_64) ;  /* 0x0000000000107947 */ /* 0x000fea0003800000 */
.L_x_57:
[----:B------:R-:W-:Y:S02]  /*3450*/  MOV R0, 0xffffffff ;  /* 0xffffffff00007802 */ /* 0x000fe40000000f00 */
[----:B------:R-:W-:-:S03]  /*3460*/  MOV R4, 0x3490 ;  /* 0x0000349000047802 */ /* 0x000fc60000000f00 */
[----:B------:R1:W-:Y:S04]  /*3470*/  STS [UR15+0x120], R0 ;  /* 0x00012000ff007988 */ /* 0x0003e8000800080f */
[----:B-1---5:R-:W-:Y:S05]  /*3480*/  CALL.REL.NOINC `($__internal_1_$__cuda_sm10x_tcgen05_guardrail_trap_phase_invalid_during_alloc) ;  /* 0x0000007400947944 */ /* 0x022fea0003c00000 */
.L_x_64:
[----:B------:R-:W-:Y:S05]  /*3490*/  WARPSYNC.ALL ;  /* 0x0000000000007948 */ /* 0x000fea0003800000 */
[----:B------:R-:W3:Y:S01]  /*34a0*/  S2UR UR4, SR_CgaCtaId ;  /* 0x00000000000479c3 */ /* 0x000ee20000008800 */
[----:B------:R-:W-:Y:S01]  /*34b0*/  UMOV UR27, 0x400 ;  /* 0x00000400001b7882 */ /* 0x000fe20000000000 */
[----:B------:R-:W-:-:S06]  /*34c0*/  NOP ;  /* 0x0000000000007918 */ /* 0x000fcc0000000000 */
[----:B------:R-:W-:Y:S06]  /*34d0*/  BAR.ARV 0x6, 0xa0 ;  /* 0x0182800000007b1d */ /* 0x000fec0000002000 */
[----:B------:R-:W4:Y:S01]  /*34e0*/  LDCU UR6, c[0x0][0x38c] ;  /* 0x00007180ff0677ac */ /* 0x000f220008000800 */
[----:B------:R-:W-:Y:S01]  /*34f0*/  LOP3.LUT R3, R3, 0xffff, RZ, 0xc0, !PT ;  /* 0x0000ffff03037812 */ /* 0x000fe200078ec0ff */
[----:B-1----:R-:W-:Y:S01]  /*3500*/  IMAD.MOV.U32 R10, RZ, RZ, 0x1 ;  /* 0x00000001ff0a7424 */ /* 0x002fe200078e00ff */
[----:B------:R-:W-:Y:S02]  /*3510*/  LOP3.LUT R2, R2, 0xffff, RZ, 0xc0, !PT ;  /* 0x0000ffff02027812 */ /* 0x000fe400078ec0ff */
[----:B------:R-:W-:-:S02]  /*3520*/  CS2R R8, SRZ ;  /* 0x0000000000087805 */ /* 0x000fc4000001ff00 */
[----:B------:R-:W-:Y:S01]  /*3530*/  R2UR UR29, R3 ;  /* 0x00000000031d72ca */ /* 0x000fe200000e0000 */
[----:B------:R-:W-:Y:S01]  /*3540*/  UMOV UR32, URZ ;  /* 0x000000ff00207c82 */ /* 0x000fe20008000000 */
[----:B------:R-:W-:Y:S01]  /*3550*/  R2UR UR43, R2 ;  /* 0x00000000022b72ca */ /* 0x000fe200000e0000 */
[----:B------:R-:W-:Y:S01]  /*3560*/  IMAD.MOV.U32 R2, RZ, RZ, RZ ;  /* 0x000000ffff027224 */ /* 0x000fe200078e00ff */
[----:B------:R-:W-:Y:S01]  /*3570*/  UMOV UR24, URZ ;  /* 0x000000ff00187c82 */ /* 0x000fe20008000000 */
[----:B---3--:R-:W-:Y:S01]  /*3580*/  ULEA UR27, UR4, UR27, 0x18 ;  /* 0x0000001b041b7291 */ /* 0x008fe2000f8ec0ff */
[----:B------:R-:W-:Y:S01]  /*3590*/  UMOV UR23, URZ ;  /* 0x000000ff00177c82 */ /* 0x000fe20008000000 */
[----:B------:R-:W-:Y:S02]  /*35a0*/  UISETP.NE.AND UP3, UPT, UR46, URZ, UPT ;  /* 0x000000ff2e00728c */ /* 0x000fe4000bf65270 */
[----:B------:R-:W-:Y:S02]  /*35b0*/  UIADD3 UR5, UPT, UPT, UR27, 0x14400, URZ ;  /* 0x000144001b057890 */ /* 0x000fe4000fffe0ff */
[----:B------:R-:W-:-:S03]  /*35c0*/  UIADD3 UR4, UPT, UPT, UR27, 0x28400, URZ ;  /* 0x000284001b047890 */ /* 0x000fc6000fffe0ff */
[----:B--2---:R-:W1:Y:S01]  /*35d0*/  LDS R0, [UR27+0x120] ;  /* 0x0001201bff007984 */ /* 0x004e620008000800 */
[----:B----4-:R-:W-:Y:S02]  /*35e0*/  UIADD3 UR6, UPT, UPT, UR6, 0x3f, URZ ;  /* 0x0000003f06067890 */ /* 0x010fe4000fffe0ff */
[----:B------:R-:W-:Y:S02]  /*35f0*/  USHF.R.U32.HI UR5, URZ, 0x4, UR5 ;  /* 0x00000004ff057899 */ /* 0x000fe40008011605 */
[----:B------:R-:W-:Y:S02]  /*3600*/  USHF.R.S32.HI UR33, URZ, 0x1f, UR6 ;  /* 0x0000001fff217899 */ /* 0x000fe40008011406 */
[----:B------:R-:W-:Y:S02]  /*3610*/  USHF.R.U32.HI UR4, URZ, 0x4, UR4 ;  /* 0x00000004ff047899 */ /* 0x000fe40008011604 */
[----:B------:R-:W-:Y:S02]  /*3620*/  ULEA.HI UR33, UR33, UR6, URZ, 0x6 ;  /* 0x0000000621217291 */ /* 0x000fe4000f8f30ff */
[----:B------:R-:W-:-:S02]  /*3630*/  ULOP3.LUT UR5, UR5, 0x3fff, URZ, 0xc0, !UPT ;  /* 0x00003fff05057892 */ /* 0x000fc4000f8ec0ff */
[----:B------:R-:W-:Y:S02]  /*3640*/  USHF.R.S32.HI UR33, URZ, 0x6, UR33 ;  /* 0x00000006ff217899 */ /* 0x000fe40008011421 */
[----:B------:R-:W-:Y:S02]  /*3650*/  ULOP3.LUT UR4, UR4, 0x3fff, URZ, 0xc0, !UPT ;  /* 0x00003fff04047892 */ /* 0x000fe4000f8ec0ff */
[----:B------:R-:W-:Y:S01]  /*3660*/  UISETP.LT.AND UP0, UPT, UR33, 0x1, UPT ;  /* 0x000000012100788c */ /* 0x000fe2000bf01270 */
[----:B------:R-:W-:Y:S01]  /*3670*/  UMOV UR40, 0x0 ;  /* 0x0000000000287882 */ /* 0x000fe20000000000 */
[----:B------:R-:W-:Y:S01]  /*3680*/  UMOV UR41, 0x10280010 ;  /* 0x1028001000297882 */ /* 0x000fe20000000000 */
[----:B------:R-:W-:Y:S02]  /*3690*/  ULOP3.LUT UR30, UR5, 0x10000, URZ, 0xfc, !UPT ;  /* 0x00010000051e7892 */ /* 0x000fe4000f8efcff */
[----:B------:R-:W-:Y:S02]  /*36a0*/  ULOP3.LUT UR4, UR4, 0x10000, URZ, 0xfc, !UPT ;  /* 0x0001000004047892 */ /* 0x000fe4000f8efcff */
[----:B------:R-:W-:Y:S01]  /*36b0*/  USEL UR42, UR33, 0x1, !UP0 ;  /* 0x00000001212a7887 */ /* 0x000fe2000c000000 */
[----:B------:R-:W-:Y:S01]  /*36c0*/  UMOV UR38, 0x0 ;  /* 0x0000000000267882 */ /* 0x000fe20000000000 */
[----:B------:R-:W-:Y:S01]  /*36d0*/  UMOV UR39, 0x10280010 ;  /* 0x1028001000277882 */ /* 0x000fe20000000000 */
[----:B------:R-:W-:Y:S01]  /*36e0*/  UMOV UR36, 0x0 ;  /* 0x0000000000247882 */ /* 0x000fe20000000000 */
[----:B------:R-:W-:Y:S01]  /*36f0*/  UMOV UR37, 0x10280010 ;  /* 0x1028001000257882 */ /* 0x000fe20000000000 */
[----:B------:R-:W-:Y:S01]  /*3700*/  UMOV UR34, 0x0 ;  /* 0x0000000000227882 */ /* 0x000fe20000000000 */
[----:B------:R-:W-:Y:S01]  /*3710*/  UMOV UR35, 0x10280010 ;  /* 0x1028001000237882 */ /* 0x000fe20000000000 */
[----:B-1----:R-:W-:-:S15]  /*3720*/  R2UR UR44, R0 ;  /* 0x00000000002c72ca */ /* 0x002fde00000e0000 */
.L_x_75:
[C---:B------:R-:W-:Y:S02]  /*3730*/  LEA R0, R2.reuse, UR27, 0x3 ;  /* 0x0000001b02007c11 */ /* 0x040fe4000f8e18ff */
[----:B------:R-:W-:Y:S02]  /*3740*/  SHF.L.U32 R3, R9, 0x1f, RZ ;  /* 0x0000001f09037819 */ /* 0x000fe400000006ff */
[----:B------:R-:W-:Y:S02]  /*3750*/  LEA R4, R2, UR27, 0x4 ;  /* 0x0000001b02047c11 */ /* 0x000fe4000f8e20ff */
[----:B------:R-:W1:Y:S02]  /*3760*/  SYNCS.PHASECHK.TRANS64.TRYWAIT P0, [R0+URZ+0x80], R3 ;  /* 0x00008003000075a7 */ /* 0x000e6400080011ff */
[----:B-1----:R-:W-:Y:S05]  /*3770*/  @!P0 BRA `(.L_x_68) ;  /* 0x0000006c00a48947 */ /* 0x002fea0003800000 */
.L_x_144:
[----:B------:R-:W2:Y:S01]  /*3780*/  LDS.128 R4, [R4+0x100] ;  /* 0x0001000004047984 */ /* 0x000ea20000000c00 */
[----:B-1----:R-:W-:Y:S01]  /*3790*/  VIADD R0, R0, 0x90 ;  /* 0x0000009000007836 */ /* 0x002fe20000000000 */
[----:B------:R-:W-:Y:S01]  /*37a0*/  IADD3 R2, PT, PT, R2, 0x1, RZ ;  /* 0x0000000102027810 */ /* 0x000fe20007ffe0ff */
[----:B------:R-:W-:Y:S01]  /*37b0*/  @!PT LDS RZ, [RZ] ;  /* 0x00000000fffff984 */ /* 0x000fe20000000800 */
[----:B------:R-:W-:Y:S01]  /*37c0*/  @!PT LDS RZ, [RZ] ;  /* 0x00000000fffff984 */ /* 0x000fe20000000800 */
[----:B------:R-:W-:Y:S01]  /*37d0*/  @!PT LDS RZ, [RZ] ;  /* 0x00000000fffff984 */ /* 0x000fe20000000800 */
[----:B------:R-:W-:Y:S01]  /*37e0*/  @!PT LDS RZ, [RZ] ;  /* 0x00000000fffff984 */ /* 0x000fe20000000800 */
[----:B------:R1:W-:Y:S06]  /*37f0*/  MEMBAR.ALL.CTA ;  /* 0x0000000000007992 */ /* 0x0003ec0000008000 */
[----:B-1----:R-:W1:Y:S01]  /*3800*/  FENCE.VIEW.ASYNC.S ;  /* 0x00000000000073c6 */ /* 0x002e620000000000 */
[----:B------:R-:W-:-:S04]  /*3810*/  PRMT R0, RZ, 0x654, R0 ;  /* 0x00000654ff007816 */ /* 0x000fc80000000000 */
[----:B-1----:R1:W-:Y:S01]  /*3820*/  SYNCS.ARRIVE.TRANS64.RED.A1T0 RZ, [R0+URZ], RZ ;  /* 0x000000ff00ff79a7 */ /* 0x0023e200081004ff */
[----:B------:R-:W-:Y:S05]  /*3830*/  BRA.U UP3, `(.L_x_69) ;  /* 0x0000000503087547 */ /* 0x000fea000b800000 */
[----:B------:R-:W3:Y:S01]  /*3840*/  LDCU UR5, c[0x0][0x38c] ;  /* 0x00007180ff0577ac */ /* 0x000ee20008000800 */
[----:B------:R-:W-:Y:S02]  /*3850*/  PLOP3.LUT P1, PT, PT, PT, PT, 0x80, 0x8 ;  /* 0x000000000008781c */ /* 0x000fe40003f2f070 */
[----:B------:R-:W-:Y:S01]  /*3860*/  SHF.L.U32 R3, R10, 0x1f, RZ ;  /* 0x0000001f0a037819 */ /* 0x000fe200000006ff */
[----:B------:R-:W-:Y:S02]  /*3870*/  ULEA UR31, UR32, UR27, 0x3 ;  /* 0x0000001b201f7291 */ /* 0x000fe4000f8e18ff */
[----:B------:R-:W-:Y:S02]  /*3880*/  UIMAD UR22, UR32, 0xa0, UR44 ;  /* 0x000000a0201678a4 */ /* 0x000fe4000f8e022c */
[----:B---3--:R-:W-:-:S06]  /*3890*/  UISETP.GE.AND UP0, UPT, UR5, 0x1, UPT ;  /* 0x000000010500788c */ /* 0x008fcc000bf06270 */
[----:B------:R-:W-:-:S05]  /*38a0*/  PLOP3.LUT P0, PT, PT, PT, UP0, 0x80, 0x8 ;  /* 0x000000000008781c */ /* 0x000fca0003f0f008 */
[----:B------:R-:W-:-:S08]  /*38b0*/  @UP0 ULEA UR5, UR24, UR27, 0x3 ;  /* 0x0000001b18050291 */ /* 0x000fd0000f8e18ff */
[----:B-1----:R-:W-:-:S04]  /*38c0*/  @P0 SHF.L.U32 R0, R8, 0x1f, RZ ;  /* 0x0000001f08000819 */ /* 0x002fc800000006ff */
[----:B------:R1:W3:Y:S01]  /*38d0*/  @P0 SYNCS.PHASECHK.TRANS64.TRYWAIT P1, [UR5], R0 ;  /* 0x00000000ff0005a7 */ /* 0x0002e20008021105 */
[----:B------:R-:W4:Y:S02]  /*38e0*/  SYNCS.PHASECHK.TRANS64.TRYWAIT P0, [UR31+0xb8], R3 ;  /* 0x0000b803ff0075a7 */ /* 0x000f24000800111f */
[----:B-1-34-:R-:W-:Y:S05]  /*38f0*/  @!P0 BRA `(.L_x_70) ;  /* 0x0000006c00588947 */ /* 0x01afea0003800000 */
.L_x_146:
[----:B------:R-:W-:Y:S01]  /*3900*/  UMOV UR28, UR23 ;  /* 0x00000017001c7c82 */ /* 0x000fe20008000000 */
[----:B------:R-:W-:Y:S05]  /*3910*/  BRA.U !UP0, `(.L_x_71) ;  /* 0x0000000108c07547 */ /* 0x000fea000b800000 */
[----:B------:R-:W-:Y:S02]  /*3920*/  UIADD3 UR28, UPT, UPT, UR42, UR23, URZ ;  /* 0x000000172a1c7290 */ /* 0x000fe4000fffe0ff */
[----:B------:R-:W-:Y:S01]  /*3930*/  UPLOP3.LUT UP2, UPT, UPT, UPT, UPT, 0x40, 0x4 ;  /* 0x000000000004789c */ /* 0x000fe20003f4e870 */
[----:B------:R-:W-:Y:S01]  /*3940*/  UMOV UR25, UR33 ;  /* 0x0000002100197c82 */ /* 0x000fe20008000000 */
[----:B------:R-:W-:-:S09]  /*3950*/  UMOV UR5, UR24 ;  /* 0x0000001800057c82 */ /* 0x000fd20008000000 */
.L_x_74:
[----:B---3--:R-:W-:Y:S01]  /*3960*/  ULEA UR7, UR5, UR27, 0x3 ;  /* 0x0000001b05077291 */ /* 0x008fe2000f8e18ff */
[----:B----4-:R-:W-:Y:S11]  /*3970*/  @P1 BRA `(.L_x_72) ;  /* 0x00000000000c1947 */ /* 0x010ff60003800000 */
[----:B-1----:R-:W-:Y:S04]  /*3980*/  SHF.L.U32 R3, R8, 0x1f, RZ ;  /* 0x0000001f08037819 */ /* 0x002fe800000006ff */
[----:B------:R-:W1:Y:S02]  /*3990*/  SYNCS.PHASECHK.TRANS64.TRYWAIT P0, [UR7], R3 ;  /* 0x00000003ff0075a7 */ /* 0x000e640008001107 */
[----:B-1----:R-:W-:Y:S05]  /*39a0*/  @!P0 BRA `(.L_x_73) ;  /* 0x0000006c00448947 */ /* 0x002fea0003800000 */
.L_x_72:
[----:B------:R-:W-:Y:S01]  /*39b0*/  UISETP.NE.AND UP0, UPT, UR25, 0x1, UPT ;  /* 0x000000011900788c */ /* 0x000fe2000bf05270 */
[----:B------:R-:W-:Y:S01]  /*39c0*/  PLOP3.LUT P1, PT, PT, PT, PT, 0x80, 0x8 ;  /* 0x000000000008781c */ /* 0x000fe20003f2f070 */
[----:B------:R-:W-:Y:S02]  /*39d0*/  UIADD3 UR6, UPT, UPT, UR5, 0x1, URZ ;  /* 0x0000000105067890 */ /* 0x000fe4000fffe0ff */
[----:B------:R-:W-:Y:S02]  /*39e0*/  UIADD3 UR26, UPT, UPT, UR7, 0x28, URZ ;  /* 0x00000028071a7890 */ /* 0x000fe4000fffe0ff */
[----:B------:R-:W-:Y:S01]  /*39f0*/  UISETP.NE.AND UP1, UPT, UR6, 0x5, UPT ;  /* 0x000000050600788c */ /* 0x000fe2000bf25270 */
[----:B------:R-:W-:Y:S01]  /*3a00*/  PLOP3.LUT P0, PT, PT, PT, UP0, 0x80, 0x8 ;  /* 0x000000000008781c */ /* 0x000fe20003f0f008 */
[----:B------:R-:W-:Y:S02]  /*3a10*/  UIADD3 UR23, UPT, UPT, UR23, 0x1, URZ ;  /* 0x0000000117177890 */ /* 0x000fe4000fffe0ff */
[----:B------:R-:W-:Y:S02]  /*3a20*/  USEL UR8, URZ, 0x1, UP1 ;  /* 0x00000001ff087887 */ /* 0x000fe40008800000 */
[----:B------:R-:W-:Y:S02]  /*3a30*/  USEL UR24, UR6, URZ, UP1 ;  /* 0x000000ff06187287 */ /* 0x000fe40008800000 */
[----:B------:R-:W-:Y:S02]  /*3a40*/  UIADD3 UR25, UPT, UPT, UR25, -0x1, URZ ;  /* 0xffffffff19197890 */ /* 0x000fe4000fffe0ff */
[----:B------:R-:W-:Y:S01]  /*3a50*/  @UP0 ULEA UR6, UR24, UR27, 0x3 ;  /* 0x0000001b18060291 */ /* 0x000fe2000f8e18ff */
[----:B------:R-:W-:Y:S01]  /*3a60*/  LOP3.LUT R8, R8, UR8, RZ, 0x3c, !PT ;  /* 0x0000000808087c12 */ /* 0x000fe2000f8e3cff */
[----:B------:R-:W-:Y:S02]  /*3a70*/  ULEA UR8, UR5, UR30, 0xa ;  /* 0x0000001e05087291 */ /* 0x000fe4000f8e50ff */
[----:B------:R-:W-:Y:S01]  /*3a80*/  UISETP.NE.AND UP0, UPT, UR23, UR28, UPT ;  /* 0x0000001c1700728c */ /* 0x000fe2000bf05270 */
[----:B-1----:R-:W-:Y:S01]  /*3a90*/  @P0 SHF.L.U32 R0, R8, 0x1f, RZ ;  /* 0x0000001f08000819 */ /* 0x002fe200000006ff */
[----:B------:R-:W-:Y:S02]  /*3aa0*/  UIADD3 UR18, UPT, UPT, UR8, 0x2, URZ ;  /* 0x0000000208127890 */ /* 0x000fe4000fffe0ff */
[----:B------:R-:W-:Y:S01]  /*3ab0*/  UIADD3 UR14, UPT, UPT, UR8, 0x4, URZ ;  /* 0x00000004080e7890 */ /* 0x000fe2000fffe0ff */
[----:B------:R3:W4:Y:S01]  /*3ac0*/  @P0 SYNCS.PHASECHK.TRANS64.TRYWAIT P1, [UR6], R0 ;  /* 0x00000000ff0005a7 */ /* 0x0007220008021106 */
[----:B------:R-:W-:Y:S02]  /*3ad0*/  UIMAD UR6, UR5, 0x280, UR4 ;  /* 0x00000280050678a4 */ /* 0x000fe4000f8e0204 */
[----:B------:R-:W-:Y:S02]  /*3ae0*/  UIADD3 UR10, UPT, UPT, UR8, 0x6, URZ ;  /* 0x00000006080a7890 */ /* 0x000fe4000fffe0ff */
[----:B------:R-:W-:Y:S02]  /*3af0*/  UIADD3 UR20, UPT, UPT, UR6, 0x2, URZ ;  /* 0x0000000206147890 */ /* 0x000fe4000fffe0ff */
[----:B------:R-:W-:Y:S02]  /*3b00*/  UIADD3 UR16, UPT, UPT, UR6, 0x4, URZ ;  /* 0x0000000406107890 */ /* 0x000fe4000fffe0ff */
[----:B------:R-:W-:Y:S01]  /*3b10*/  UIADD3 UR12, UPT, UPT, UR6, 0x6, URZ ;  /* 0x00000006060c7890 */ /* 0x000fe2000fffe0ff */
[----:B------:R-:W-:Y:S01]  /*3b20*/  UMOV UR7, 0x40004040 ;  /* 0x4000404000077882 */ /* 0x000fe20000000000 */
[----:B------:R-:W-:Y:S01]  /*3b30*/  UMOV UR9, 0x40004040 ;  /* 0x4000404000097882 */ /* 0x000fe20000000000 */
[----:B------:R-:W-:Y:S01]  /*3b40*/  UMOV UR21, 0x40004040 ;  /* 0x4000404000157882 */ /* 0x000fe20000000000 */
[----:B------:R3:W-:Y:S01]  /*3b50*/  UTCHMMA.2CTA gdesc[UR8], gdesc[UR6], tmem[UR22], tmem[UR40], idesc[UR41], UP2 ;  /* 0x00ff2806080075ea */ /* 0x0007e20009200016 */
[----:B------:R-:W-:Y:S01]  /*3b60*/  UPLOP3.LUT UP2, UPT, UPT, UPT, UPT, 0x80, 0x8 ;  /* 0x000000000008789c */ /* 0x000fe20003f4f070 */
[----:B------:R-:W-:Y:S01]  /*3b70*/  UMOV UR19, 0x40004040 ;  /* 0x4000404000137882 */ /* 0x000fe20000000000 */
[----:B------:R-:W-:Y:S01]  /*3b80*/  UMOV UR17, 0x40004040 ;  /* 0x4000404000117882 */ /* 0x000fe20000000000 */
[----:B------:R3:W-:Y:S01]  /*3b90*/  UTCHMMA.2CTA gdesc[UR18], gdesc[UR20], tmem[UR22], tmem[UR38], idesc[UR39], UPT ;  /* 0x00ff2614120075ea */ /* 0x0007e2000ba00016 */
[----:B------:R-:W-:Y:S01]  /*3ba0*/  UMOV UR15, 0x40004040 ;  /* 0x40004040000f7882 */ /* 0x000fe20000000000 */
[----:B------:R-:W-:Y:S01]  /*3bb0*/  UMOV UR13, 0x40004040 ;  /* 0x40004040000d7882 */ /* 0x000fe20000000000 */
[----:B------:R-:W-:Y:S01]  /*3bc0*/  UMOV UR11, 0x40004040 ;  /* 0x40004040000b7882 */ /* 0x000fe20000000000 */
[----:B------:R3:W-:Y:S01]  /*3bd0*/  UTCHMMA.2CTA gdesc[UR14], gdesc[UR16], tmem[UR22], tmem[UR36], idesc[UR37], UPT ;  /* 0x00ff24100e0075ea */ /* 0x0007e2000ba00016 */
[----:B------:R3:W-:Y:S01]  /*3be0*/  UTCHMMA.2CTA gdesc[UR10], gdesc[UR12], tmem[UR22], tmem[UR34], idesc[UR35], UPT ;  /* 0x00ff220c0a0075ea */ /* 0x0007e2000ba00016 */
[----:B------:R3:W-:Y:S01]  /*3bf0*/  UTCBAR.2CTA.MULTICAST [UR26], URZ, UR29 ;  /* 0x000000ff1a0073e9 */ /* 0x0007e2000820081d */
[----:B------:R-:W-:Y:S01]  /*3c00*/  UMOV UR5, UR24 ;  /* 0x0000001800057c82 */ /* 0x000fe20008000000 */
[----:B------:R-:W-:Y:S05]  /*3c10*/  BRA.U UP0, `(.L_x_74) ;  /* 0xfffffffd00507547 */ /* 0x000fea000b83ffff */
.L_x_71:
[----:B------:R-:W-:Y:S01]  /*3c20*/  UIADD3 UR5, UPT, UPT, UR31, 0xa0, URZ ;  /* 0x000000a01f057890 */ /* 0x000fe2000fffe0ff */
[----:B------:R-:W-:-:S08]  /*3c30*/  UMOV UR23, UR28 ;  /* 0x0000001c00177c82 */ /* 0x000fd00008000000 */
[----:B------:R1:W-:Y:S01]  /*3c40*/  UTCBAR.2CTA.MULTICAST [UR5], URZ, UR43 ;  /* 0x000000ff050073e9 */ /* 0x0003e2000820082b */
[----:B------:R-:W-:Y:S02]  /*3c50*/  NOP ;  /* 0x0000000000007918 */ /* 0x000fe40000000000 */
.L_x_69:
[----:B-1----:R-:W-:Y:S01]  /*3c60*/  UIADD3 UR5, UPT, UPT, UR32, 0x1, URZ ;  /* 0x0000000120057890 */ /* 0x002fe2000fffe0ff */
[----:B--2---:R-:W-:Y:S02]  /*3c70*/  LOP3.LUT P0, RZ, R6, 0x1, RZ, 0xc0, !PT ;  /* 0x0000000106ff7812 */ /* 0x004fe4000780c0ff */
[----:B----4-:R-:W-:Y:S01]  /*3c80*/  ISETP.NE.AND P1, PT, R2, 0x2, PT ;  /* 0x000000020200780c */ /* 0x010fe20003f25270 */
[----:B------:R-:W-:-:S03]  /*3c90*/  UISETP.NE.AND UP0, UPT, UR5, 0x3, UPT ;  /* 0x000000030500788c */ /* 0x000fc6000bf05270 */
[----:B---3--:R-:W-:Y:S01]  /*3ca0*/  SEL R0, RZ, 0x1, P1 ;  /* 0x00000001ff007807 */ /* 0x008fe20000800000 */
[----:B------:R-:W-:Y:S01]  /*3cb0*/  USEL UR6, URZ, 0x1, UP0 ;  /* 0x00000001ff067887 */ /* 0x000fe20008000000 */
[----:B------:R-:W-:Y:S01]  /*3cc0*/  SEL R2, R2, RZ, P1 ;  /* 0x000000ff02027207 */ /* 0x000fe20000800000 */
[----:B------:R-:W-:Y:S01]  /*3cd0*/  USEL UR32, UR5, URZ, UP0 ;  /* 0x000000ff05207287 */ /* 0x000fe20008000000 */
[----:B------:R-:W-:-:S03]  /*3ce0*/  LOP3.LUT R9, R9, R0, RZ, 0x3c, !PT ;  /* 0x0000000009097212 */ /* 0x000fc600078e3cff */
[----:B------:R-:W-:Y:S01]  /*3cf0*/  LOP3.LUT R10, R10, UR6, RZ, 0x3c, !PT ;  /* 0x000000060a0a7c12 */ /* 0x000fe2000f8e3cff */
[----:B------:R-:W-:Y:S07]  /*3d00*/  @P0 BRA `(.L_x_75) ;  /* 0xfffffff800880947 */ /* 0x000fee000383ffff */
[----:B------:R-:W1:Y:S01]  /*3d10*/  S2UR UR8, SR_CgaCtaId ;  /* 0x00000000000879c3 */ /* 0x000e620000008800 */
[----:B------:R-:W-:Y:S01]  /*3d20*/  ELECT P0, URZ, PT ;  /* 0x0000000000ff782f */ /* 0x000fe20003800000 */
[----:B------:R-:W-:Y:S01]  /*3d30*/  HFMA2 R0, -RZ, RZ, 0, 5.9604644775390625e-08 ;  /* 0x00000001ff007431 */ /* 0x000fe200000001ff */
[----:B------:R-:W-:-:S05]  /*3d40*/  UMOV UR4, 0x40 ;  /* 0x0000004000047882 */ /* 0x000fca0000000000 */
[----:B------:R-:W-:Y:S01]  /*3d50*/  UVIRTCOUNT.DEALLOC.SMPOOL 0x80 ;  /* 0x000000800000784c */ /* 0x000fe20000000000 */
[----:B------:R-:W-:Y:S02]  /*3d60*/  UISETP.NE.AND UP1, UPT, UR46, URZ, UPT ;  /* 0x000000ff2e00728c */ /* 0x000fe4000bf25270 */
[----:B-1----:R-:W-:-:S09]  /*3d70*/  ULEA UR8, UR8, UR4, 0x18 ;  /* 0x0000000408087291 */ /* 0x002fd2000f8ec0ff */
[----:B------:R1:W-:Y:S01]  /*3d80*/  @P0 STS.U8 [UR8+0x1c], R0 ;  /* 0x00001c00ff000988 */ /* 0x0003e20008000008 */
[----:B------:R-:W-:Y:S05]  /*3d90*/  BRA.U UP1, `(.L_x_76) ;  /* 0x00000001017c7547 */ /* 0x000fea000b800000 */
[----:B------:R-:W-:Y:S01]  /*3da0*/  UIADD3 UR7, UPT, UPT, UR27, 0xb8, URZ ;  /* 0x000000b81b077890 */ /* 0x000fe2000fffe0ff */
[----:B------:R-:W-:-:S03]  /*3db0*/  SHF.L.U32 R2, R10, 0x1f, RZ ;  /* 0x0000001f0a027819 */ /* 0x000fc600000006ff */
[----:B------:R-:W-:-:S09]  /*3dc0*/  ULEA UR4, UR32, UR7, 0x3 ;  /* 0x0000000720047291 */ /* 0x000fd2000f8e18ff */
[----:B------:R-:W2:Y:S02]  /*3dd0*/  SYNCS.PHASECHK.TRANS64.TRYWAIT P0, [UR4], R2 ;  /* 0x00000002ff0075a7 */ /* 0x000ea40008001104 */
[----:B--2---:R-:W-:Y:S05]  /*3de0*/  @!P0 BRA `(.L_x_77) ;  /* 0x00000068004c8947 */ /* 0x004fea0003800000 */
.L_x_149:
        /* <DEDUP_REMOVED lines=9> */
.L_x_151:
[----:B------:R-:W-:-:S04]  /*3e80*/  UIADD3 UR4, UPT, UPT, UR4, 0x1, URZ ;  /* 0x0000000104047890 */ /* 0x000fc8000fffe0ff */
[----:B------:R-:W-:-:S04]  /*3e90*/  UISETP.NE.AND UP0, UPT, UR4, 0x3, UPT ;  /* 0x000000030400788c */ /* 0x000fc8000bf05270 */
[----:B------:R-:W-:Y:S02]  /*3ea0*/  USEL UR5, URZ, 0x1, UP0 ;  /* 0x00000001ff057887 */ /* 0x000fe40008000000 */
[----:B------:R-:W-:-:S04]  /*3eb0*/  USEL UR4, UR4, URZ, UP0 ;  /* 0x000000ff04047287 */ /* 0x000fc80008000000 */
[----:B------:R-:W-:Y:S01]  /*3ec0*/  ULEA UR4, UR4, UR7, 0x3 ;  /* 0x0000000704047291 */ /* 0x000fe2000f8e18ff */
[----:B-1----:R-:W-:-:S04]  /*3ed0*/  LOP3.LUT R2, R10, UR5, RZ, 0x3c, !PT ;  /* 0x000000050a027c12 */ /* 0x002fc8000f8e3cff */
[----:B------:R-:W-:Y:S01]  /*3ee0*/  SHF.L.U32 R2, R2, 0x1f, RZ ;  /* 0x0000001f02027819 */ /* 0x000fe200000006ff */
[----:B------:R-:W-:-:S04]  /*3ef0*/  IMAD.U32 R0, RZ, RZ, UR4 ;  /* 0x00000004ff007e24 */ /* 0x000fc8000f8e00ff */
[----:B------:R1:W2:Y:S03]  /*3f00*/  SYNCS.PHASECHK.TRANS64.TRYWAIT P0, [R0+URZ], R2 ;  /* 0x00000002000075a7 */ /* 0x0002a600080011ff */
[----:B--2---:R-:W-:Y:S05]  /*3f10*/  @!P0 NANOSLEEP.SYNCS 0x989680 ;  /* 0x009896800000895d */ /* 0x004fea0003900000 */
[----:B------:R-:W2:Y:S02]  /*3f20*/  @!P0 SYNCS.PHASECHK.TRANS64 P0, [R0+URZ], R2 ;  /* 0x00000002000085a7 */ /* 0x000ea400080010ff */
[----:B--2---:R-:W-:Y:S05]  /*3f30*/  @P0 BRA `(.L_x_79) ;  /* 0x0000000000200947 */ /* 0x004fea0003800000 */
.L_x_80:
[----:B--2---:R2:W3:Y:S02]  /*3f40*/  SYNCS.PHASECHK.TRANS64.TRYWAIT P0, [R0+URZ], R2 ;  /* 0x00000002000075a7 */ /* 0x0044e400080011ff */
[----:B---3--:R-:W-:Y:S05]  /*3f50*/  @!P0 NANOSLEEP.SYNCS 0x989680 ;  /* 0x009896800000895d */ /* 0x008fea0003900000 */
[----:B------:R-:W3:Y:S02]  /*3f60*/  @!P0 SYNCS.PHASECHK.TRANS64 P0, [R0+URZ], R2 ;  /* 0x00000002000085a7 */ /* 0x000ee400080010ff */
[----:B---3--:R-:W-:Y:S05]  /*3f70*/  @!P0 BRA `(.L_x_80) ;  /* 0xfffffffc00f08947 */ /* 0x008fea000383ffff */
[----:B------:R-:W-:Y:S05]  /*3f80*/  BRA `(.L_x_79) ;  /* 0x00000000000c7947 */ /* 0x000fea0003800000 */
.L_x_76:
[----:B------:R-:W-:-:S04]  /*3f90*/  UIADD3 UR4, UPT, UPT, UR27, 0xf0, URZ ;  /* 0x000000f01b047890 */ /* 0x000fc8000fffe0ff */
[----:B------:R-:W-:-:S09]  /*3fa0*/  UPRMT UR4, UR45, 0x654, UR4 ;  /* 0x000006542d047896 */ /* 0x000fd20008000004 */
[----:B------:R-:W-:Y:S03]  /*3fb0*/  SYNCS.ARRIVE.TRANS64.RED.A1T0 RZ, [UR4], RZ ;  /* 0x000000ffffff79a7 */ /* 0x000fe60008100404 */
.L_x_79:
[----:B-12---:R-:W-:Y:S01]  /*3fc0*/  SHF.L.U32 R2, RZ, 0x1f, RZ ;  /* 0x0000001fff027819 */ /* 0x006fe200000006ff */
[----:B------:R-:W-:Y:S01]  /*3fd0*/  UIADD3 UR4, UPT, UPT, UR27, 0xf0, URZ ;  /* 0x000000f01b047890 */ /* 0x000fe2000fffe0ff */
[----:B------:R-:W-:Y:S02]  /*3fe0*/  PLOP3.LUT P0, PT, PT, PT, UP1, 0x80, 0x8 ;  /* 0x000000000008781c */ /* 0x000fe40003f0f018 */
[----:B------:R-:W1:Y:S02]  /*3ff0*/  SYNCS.PHASECHK.TRANS64.TRYWAIT P1, [UR27+0xf0], R2 ;  /* 0x0000f002ff0075a7 */ /* 0x000e64000802111b */
[----:B-1----:R-:W-:Y:S09]  /*4000*/  @!P1 BRA `(.L_x_81) ;  /* 0x0000006400f49947 */ /* 0x002ff20003800000 */
.L_x_153:
[----:B------:R-:W-:Y:S01]  /*4010*/  @!UP1 UPRMT UR4, UR45, 0x654, UR4 ;  /* 0x000006542d049896 */ /* 0x000fe20008000004 */
[----:B------:R-:W-:Y:S01]  /*4020*/  UMOV UR5, 0xffff ;  /* 0x0000ffff00057882 */ /* 0x000fe20000000000 */
[----:B------:R-:W-:-:S07]  /*4030*/  UMOV UR6, 0x1 ;  /* 0x0000000100067882 */ /* 0x000fce0000000000 */
[----:B------:R-:W-:Y:S01]  /*4040*/  @!P0 SYNCS.ARRIVE.TRANS64.RED.A1T0 RZ, [UR4], RZ ;  /* 0x000000ffffff89a7 */ /* 0x000fe20008100404 */
[----:B------:R-:W-:Y:S01]  /*4050*/  NOP ;  /* 0x0000000000007918 */ /* 0x000fe20000000000 */
[----:B-1----:R-:W1:Y:S01]  /*4060*/  LDS R0, [UR8+0x14] ;  /* 0x00001408ff007984 */ /* 0x002e620008000800 */
[----:B------:R-:W-:-:S04]  /*4070*/  ULOP3.LUT UR4, UR44, 0xffff, URZ, 0xc0, !UPT ;  /* 0x0000ffff2c047892 */ /* 0x000fc8000f8ec0ff */
[----:B------:R-:W-:-:S04]  /*4080*/  USHF.R.U32.HI UR4, URZ, 0x5, UR4 ;  /* 0x00000005ff047899 */ /* 0x000fc80008011604 */
[----:B------:R-:W-:Y:S02]  /*4090*/  USHF.L.U32 UR5, UR5, UR4, URZ ;  /* 0x0000000405057299 */ /* 0x000fe400080006ff */
[----:B------:R-:W-:-:S04]  /*40a0*/  USHF.L.U32 UR4, UR6, UR4, URZ ;  /* 0x0000000406047299 */ /* 0x000fc800080006ff */
[----:B-1----:R-:W-:-:S04]  /*40b0*/  LOP3.LUT R0, R0, UR5, RZ, 0xc0, !PT ;  /* 0x0000000500007c12 */ /* 0x002fc8000f8ec0ff */
[----:B------:R-:W-:-:S13]  /*40c0*/  ISETP.NE.AND P0, PT, R0, UR5, PT ;  /* 0x0000000500007c0c */ /* 0x000fda000bf05270 */
[----:B------:R-:W-:Y:S05]  /*40d0*/  @P0 BRA `(.L_x_82) ;  /* 0x0000000000580947 */ /* 0x000fea0003800000 */
[----:B------:R-:W1:Y:S02]  /*40e0*/  LDS R0, [UR8+0x18] ;  /* 0x00001808ff007984 */ /* 0x000e640008000800 */
[----:B-1----:R-:W-:-:S04]  /*40f0*/  LOP3.LUT R0, R0, UR4, RZ, 0xc0, !PT ;  /* 0x0000000400007c12 */ /* 0x002fc8000f8ec0ff */
[----:B------:R-:W-:-:S13]  /*4100*/  ISETP.NE.AND P0, PT, R0, UR4, PT ;  /* 0x0000000400007c0c */ /* 0x000fda000bf05270 */
[----:B------:R-:W-:Y:S05]  /*4110*/  @P0 BRA `(.L_x_83) ;  /* 0x00000000003c0947 */ /* 0x000fea0003800000 */
[----:B------:R-:W1:Y:S01]  /*4120*/  S2R R2, SR_LANEID ;  /* 0x0000000000027919 */ /* 0x000e620000000000 */
[----:B------:R-:W-:-:S06]  /*4130*/  ULOP3.LUT UR5, URZ, UR5, URZ, 0x33, !UPT ;  /* 0x00000005ff057292 */ /* 0x000fcc000f8e33ff */
[----:B------:R-:W-:-:S04]  /*4140*/  IMAD.U32 R0, RZ, RZ, UR5 ;  /* 0x00000005ff007e24 */ /* 0x000fc8000f8e00ff */
[----:B------:R2:W3:Y:S02]  /*4150*/  REDUX UR7, R0 ;  /* 0x00000000000773c4 */ /* 0x0004e40000000000 */
[----:B------:R4:W-:Y:S01]  /*4160*/  UTCATOMSWS.AND URZ, UR5 ;  /* 0x0000000500ff79e3 */ /* 0x0009e20008000000 */
[----:B--2---:R-:W-:Y:S01]  /*4170*/  LOP3.LUT R0, RZ, UR4, RZ, 0x33, !PT ;  /* 0x00000004ff007c12 */ /* 0x004fe2000f8e33ff */
[----:B------:R-:W-:Y:S02]  /*4180*/  VOTEU.ANY UR4, UPT, PT ;  /* 0x0000000000047886 */ /* 0x000fe400038e0100 */
[----:B------:R-:W-:Y:S02]  /*4190*/  UFLO.U32 UR4, UR4 ;  /* 0x00000004000472bd */ /* 0x000fe400080e0000 */
[----:B------:R-:W2:Y:S04]  /*41a0*/  REDUX UR6, R0 ;  /* 0x00000000000673c4 */ /* 0x000ea80000000000 */
[----:B-1----:R-:W-:-:S02]  /*41b0*/  ISETP.EQ.U32.AND P0, PT, R2, UR4, PT ;  /* 0x0000000402007c0c */ /* 0x002fc4000bf02070 */
[----:B---3--:R-:W-:-:S11]  /*41c0*/  MOV R2, UR7 ;  /* 0x0000000700027c02 */ /* 0x008fd60008000f00 */
[----:B------:R4:W-:Y:S01]  /*41d0*/  @P0 ATOMS.AND RZ, [UR8+0x14], R2 ;  /* 0x00001402ffff098c */ /* 0x0009e2000a800008 */
[----:B--2---:R-:W-:-:S05]  /*41e0*/  IMAD.U32 R0, RZ, RZ, UR6 ;  /* 0x00000006ff007e24 */ /* 0x004fca000f8e00ff */
[----:B------:R4:W-:Y:S01]  /*41f0*/  @P0 ATOMS.AND RZ, [UR8+0x18], R0 ;  /* 0x00001800ffff098c */ /* 0x0009e2000a800008 */
[----:B------:R-:W-:Y:S05]  /*4200*/  BRA `(.L_x_84) ;  /* 0x0000000000147947 */ /* 0x000fea0003800000 */
.L_x_83:
[----:B------:R-:W-:Y:S02]  /*4210*/  MOV R2, 0x4230 ;  /* 0x0000423000027802 */ /* 0x000fe40000000f00 */
[----:B-----5:R-:W-:Y:S05]  /*4220*/  CALL.REL.NOINC `($__internal_0_$__cuda_sm10x_tcgen05_guardrail_trap_col_being_dealloced_not_returned_by_alloc) ;  /* 0x0000006800207944 */ /* 0x020fea0003c00000 */
[----:B------:R-:W-:Y:S05]  /*4230*/  BRA `(.L_x_84) ;  /* 0x0000000000087947 */ /* 0x000fea0003800000 */
.L_x_82:
[----:B------:R-:W-:Y:S02]  /*4240*/  MOV R2, 0x4260 ;  /* 0x0000426000027802 */ /* 0x000fe40000000f00 */
[----:B-----5:R-:W-:Y:S05]  /*4250*/  CALL.REL.NOINC `($__internal_2_$__cuda_sm10x_tcgen05_guardrail_trap_unallocated_columns_being_dealloced) ;  /* 0x00000068002c7944 */ /* 0x020fea0003c00000 */
.L_x_84:
[----:B------:R-:W-:Y:S01]  /*4260*/  NOP ;  /* 0x0000000000007918 */ /* 0x000fe20000000000 */
[----:B----4-:R-:W-:Y:S05]  /*4270*/  EXIT ;  /* 0x000000000000794d */ /* 0x010fea0003800000 */
.L_x_56:
[----:B------:R-:W-:-:S09]  /*4280*/  UISETP.NE.OR UP0, UPT, UR14, 0x3, !UP4 ;  /* 0x000000030e00788c */ /* 0x000fd2000e705670 */
[----:B------:R-:W-:Y:S05]  /*4290*/  BRA.U UP0, `(.L_x_85) ;  /* 0x0000000d00c87547 */ /* 0x000fea000b800000 */
[----:B------:R-:W1:Y:S01]  /*42a0*/  LDCU.64 UR4, c[0x0][0x888] ;  /* 0x00011100ff0477ac */ /* 0x000e620008000a00 */
[----:B------:R-:W-:Y:S02]  /*42b0*/  HFMA2 R9, -RZ, RZ, 0, 0 ;  /* 0x00000000ff097431 */ /* 0x000fe400000001ff */
[----:B------:R-:W-:Y:S01]  /*42c0*/  IMAD.MOV.U32 R11, RZ, RZ, 0x1 ;  /* 0x00000001ff0b7424 */ /* 0x000fe200078e00ff */
[----:B------:R-:W-:Y:S01]  /*42d0*/  MOV R8, 0xa000 ;  /* 0x0000a00000087802 */ /* 0x000fe20000000f00 */
[----:B------:R-:W2:Y:S01]  /*42e0*/  LDCU UR44, c[0x0][0x370] ;  /* 0x00006e00ff2c77ac */ /* 0x000ea20008000800 */
[----:B------:R-:W-:Y:S01]  /*42f0*/  IMAD.MOV.U32 R10, RZ, RZ, RZ ;  /* 0x000000ffff0a7224 */ /* 0x000fe200078e00ff */
[----:B------:R-:W2:Y:S01]  /*4300*/  LDCU.128 UR52, c[0x0][0xb10] ;  /* 0x00016200ff3477ac */ /* 0x000ea20008000c00 */
[----:B------:R-:W3:Y:S01]  /*4310*/  LDCU UR37, c[0x0][0x374] ;  /* 0x00006e80ff2577ac */ /* 0x000ee20008000800 */
[----:B------:R-:W4:Y:S01]  /*4320*/  LDCU.64 UR42, c[0x0][0x890] ;  /* 0x00011200ff2a77ac */ /* 0x000f220008000a00 */
[----:B------:R-:W4:Y:S01]  /*4330*/  LDCU UR29, c[0x0][0xb0c] ;  /* 0x00016180ff1d77ac */ /* 0x000f220008000800 */
[----:B-1----:R-:W-:Y:S01]  /*4340*/  UISETP.NE.U32.AND UP0, UPT, UR4, URZ, UPT ;  /* 0x000000ff0400728c */ /* 0x002fe2000bf05070 */
[----:B------:R-:W1:Y:S01]  /*4350*/  LDCU UR56, c[0x0][0xb20] ;  /* 0x00016400ff3877ac */ /* 0x000e620008000800 */
[----:B------:R-:W1:Y:S01]  /*4360*/  LDCU UR4, c[0x0][0xb30] ;  /* 0x00016600ff0477ac */ /* 0x000e620008000800 */
[----:B--2---:R-:W-:-:S02]  /*4370*/  UIMAD.WIDE.U32 UR8, UR44, UR52, URZ ;  /* 0x000000342c0872a5 */ /* 0x004fc4000f8e00ff */
[----:B---3--:R-:W-:Y:S02]  /*4380*/  UIMAD.WIDE.U32 UR10, UR37, UR55, URZ ;  /* 0x00000037250a72a5 */ /* 0x008fe4000f8e00ff */
[----:B----4-:R-:W-:Y:S02]  /*4390*/  UISETP.NE.U32.AND UP6, UPT, UR42, URZ, UPT ;  /* 0x000000ff2a00728c */ /* 0x010fe4000bfc5070 */
[----:B------:R-:W-:Y:S01]  /*43a0*/  UISETP.NE.AND.EX UP5, UPT, UR5, URZ, UPT, UP0 ;  /* 0x000000ff0500728c */ /* 0x000fe2000bfa5300 */
[----:B------:R-:W-:Y:S01]  /*43b0*/  UMOV UR6, 0x400 ;  /* 0x0000040000067882 */ /* 0x000fe20000000000 */
[----:B------:R-:W-:Y:S01]  /*43c0*/  UISETP.NE.AND UP0, UPT, UR21, 0x1, UPT ;  /* 0x000000011500788c */ /* 0x000fe2000bf05270 */
[----:B------:R-:W-:Y:S01]  /*43d0*/  UMOV UR8, UR9 ;  /* 0x0000000900087c82 */ /* 0x000fe20008000000 */
[----:B------:R-:W-:Y:S01]  /*43e0*/  UMOV UR45, UR11 ;  /* 0x0000000b002d7c82 */ /* 0x000fe20008000000 */
[----:B------:R-:W-:Y:S01]  /*43f0*/  UISETP.NE.AND UP0, UPT, UR29, 0x1, UPT ;  /* 0x000000011d00788c */ /* 0x000fe2000bf05270 */
[----:B------:R-:W2:Y:S01]  /*4400*/  LDCU.64 UR50, c[0x0][0x348] ;  /* 0x00006900ff3277ac */ /* 0x000ea20008000a00 */
[----:B------:R-:W-:Y:S01]  /*4410*/  UMOV UR30, URZ ;  /* 0x000000ff001e7c82 */ /* 0x000fe20008000000 */
[----:B------:R-:W-:-:S02]  /*4420*/  UPLOP3.LUT UP1, UPT, UPT, UPT, UPT, 0x40, 0x4 ;  /* 0x000000000004789c */ /* 0x000fc40003f2e870 */
[----:B------:R-:W-:Y:S01]  /*4430*/  UISETP.GE.AND UP3, UPT, UR21, 0x1, UPT ;  /* 0x000000011500788c */ /* 0x000fe2000bf66270 */
[----:B------:R-:W3:Y:S01]  /*4440*/  LDCU.64 UR22, c[0x0][0xb28] ;  /* 0x00016500ff1677ac */ /* 0x000ee20008000a00 */
[----:B------:R-:W-:Y:S02]  /*4450*/  ULEA UR6, UR15, UR6, 0x18 ;  /* 0x000000060f067291 */ /* 0x000fe4000f8ec0ff */
[----:B------:R-:W-:Y:S02]  /*4460*/  UISETP.NE.AND.EX UP6, UPT, UR43, URZ, UPT, UP6 ;  /* 0x000000ff2b00728c */ /* 0x000fe4000bfc5360 */
[----:B------:R-:W-:Y:S02]  /*4470*/  USHF.R.U32.HI UR46, URZ, UR53, UR8 ;  /* 0x00000035ff2e7299 */ /* 0x000fe40008011608 */
[----:B-1----:R-:W-:Y:S02]  /*4480*/  USHF.R.U32.HI UR45, URZ, UR56, UR45 ;  /* 0x00000038ff2d7299 */ /* 0x002fe4000801162d */
[----:B------:R-:W-:-:S02]  /*4490*/  UISETP.NE.AND UP0, UPT, UR54, 0x1, UPT ;  /* 0x000000013600788c */ /* 0x000fc4000bf05270 */
[----:B------:R-:W-:-:S11]  /*44a0*/  UISETP.NE.AND UP4, UPT, UR4, 0x1, UPT ;  /* 0x000000010400788c */ /* 0x000fd6000bf85270 */
.L_x_93:
[C---:B------:R-:W-:Y:S02]  /*44b0*/  LEA R3, R10.reuse, UR6, 0x3 ;  /* 0x000000060a037c11 */ /* 0x040fe4000f8e18ff */
[----:B------:R-:W-:Y:S02]  /*44c0*/  SHF.L.U32 R0, R9, 0x1f, RZ ;  /* 0x0000001f09007819 */ /* 0x000fe400000006ff */
[----:B------:R-:W-:Y:S02]  /*44d0*/  LEA R4, R10, UR6, 0x4 ;  /* 0x000000060a047c11 */ /* 0x000fe4000f8e20ff */
[----:B-1----:R-:W1:Y:S02]  /*44e0*/  SYNCS.PHASECHK.TRANS64.TRYWAIT P0, [R3+URZ+0x80], R0 ;  /* 0x00008000030075a7 */ /* 0x002e6400080011ff */
[----:B-1----:R-:W-:Y:S05]  /*44f0*/  @!P0 BRA `(.L_x_86) ;  /* 0x0000006000d08947 */ /* 0x002fea0003800000 */
.L_x_154:
[----:B------:R-:W4:Y:S01]  /*4500*/  LDS.128 R4, [R4+0x100] ;  /* 0x0001000004047984 */ /* 0x000f220000000c00 */
[----:B------:R-:W-:Y:S01]  /*4510*/  UISETP.GE.AND UP0, UPT, UR21, 0x1, UPT ;  /* 0x000000011500788c */ /* 0x000fe2000bf06270 */
[----:B------:R-:W-:Y:S01]  /*4520*/  @!PT LDS RZ, [RZ] ;  /* 0x00000000fffff984 */ /* 0x000fe20000000800 */
[----:B------:R-:W-:Y:S01]  /*4530*/  @!PT LDS RZ, [RZ] ;  /* 0x00000000fffff984 */ /* 0x000fe20000000800 */
[----:B------:R-:W-:Y:S01]  /*4540*/  @!PT LDS RZ, [RZ] ;  /* 0x00000000fffff984 */ /* 0x000fe20000000800 */
[----:B------:R-:W-:Y:S01]  /*4550*/  @!PT LDS RZ, [RZ] ;  /* 0x00000000fffff984 */ /* 0x000fe20000000800 */
[----:B------:R1:W-:Y:S06]  /*4560*/  MEMBAR.ALL.CTA ;  /* 0x0000000000007992 */ /* 0x0003ec0000008000 */
[----:B-1----:R-:W1:Y:S01]  /*4570*/  FENCE.VIEW.ASYNC.S ;  /* 0x00000000000073c6 */ /* 0x002e620000000000 */
[----:B----4-:R-:W-:Y:S11]  /*4580*/  LOP3.LUT P0, RZ, R6, 0x1, RZ, 0xc0, !PT ;  /* 0x0000000106ff7812 */ /* 0x010ff6000780c0ff */
[----:B------:R-:W-:Y:S02]  /*4590*/  @!UPT UIADD3 URZ, UPT, UPT, URZ, URZ, URZ ;  /* 0x000000fffffff290 */ /* 0x000fe4000fffe0ff */
[----:B-1----:R-:W-:Y:S01]  /*45a0*/  VOTEU.ANY UP3, P0 ;  /* 0x0000000000ff7886 */ /* 0x002fe20000060100 */
[----:B------:R-:W-:Y:S11]  /*45b0*/  PLOP3.LUT P0, PT, PT, PT, UP3, 0x80, 0x8 ;  /* 0x000000000008781c */ /* 0x000ff60003f0f038 */
[----:B------:R-:W-:Y:S02]  /*45c0*/  @!UPT UIADD3 URZ, UPT, UPT, URZ, URZ, URZ ;  /* 0x000000fffffff290 */ /* 0x000fe4000fffe0ff */
[----:B------:R-:W-:Y:S02]  /*45d0*/  @P0 SHF.R.U32.HI R0, RZ, 0x10, R5 ;  /* 0x00000010ff000819 */ /* 0x000fe40000011605 */
[----:B------:R-:W-:Y:S02]  /*45e0*/  @P0 MOV R2, R4 ;  /* 0x0000000400020202 */ /* 0x000fe40000000f00 */
[----:B------:R-:W-:Y:S01]  /*45f0*/  @P0 R2UR UR4, R0 ;  /* 0x00000000000402ca */ /* 0x000fe200000e0000 */
[----:B------:R-:W-:Y:S01]  /*4600*/  VIADD R0, R3, 0x90 ;  /* 0x0000009003007836 */ /* 0x000fe20000000000 */
[----:B------:R-:W-:Y:S02]  /*4610*/  @P0 LOP3.LUT R4, R5, 0xffff, RZ, 0xc0, !PT ;  /* 0x0000ffff05040812 */ /* 0x000fe400078ec0ff */
[----:B------:R-:W-:Y:S02]  /*4620*/  @P0 R2UR UR7, R2 ;  /* 0x00000000020702ca */ /* 0x000fe400000e0000 */
[----:B------:R-:W-:Y:S02]  /*4630*/  PRMT R0, RZ, 0x654, R0 ;  /* 0x00000654ff007816 */ /* 0x000fe40000000000 */
[----:B------:R-:W-:Y:S02]  /*4640*/  @P0 R2UR UR5, R4 ;  /* 0x00000000040502ca */ /* 0x000fe400000e0000 */
[----:B------:R1:W-:Y:S03]  /*4650*/  SYNCS.ARRIVE.TRANS64.RED.A1T0 RZ, [R0+URZ], RZ ;  /* 0x000000ff00ff79a7 */ /* 0x0003e600081004ff */
[----:B------:R-:W-:Y:S04]  /*4660*/  @UP3 UMOV UR31, UR4 ;  /* 0x00000004001f3c82 */ /* 0x000fe80008000000 */
[----:B------:R-:W-:Y:S04]  /*4670*/  @UP3 UMOV UR14, UR7 ;  /* 0x00000007000e3c82 */ /* 0x000fe80008000000 */
[----:B------:R-:W-:Y:S01]  /*4680*/  @UP3 UMOV UR13, UR5 ;  /* 0x00000005000d3c82 */ /* 0x000fe20008000000 */
[----:B------:R-:W-:Y:S05]  /*4690*/  BRA.U !UP0, `(.L_x_87) ;  /* 0x0000000108c07547 */ /* 0x000fea000b800000 */
[----:B------:R-:W-:Y:S02]  /*46a0*/  UIMAD.WIDE.U32 UR10, UR13, UR55, URZ ;  /* 0x000000370d0a72a5 */ /* 0x000fe4000f8e00ff */
[----:B------:R-:W-:Y:S02]  /*46b0*/  UP2UR UR12, UPR, URZ, 0x4 ;  /* 0x00000004ff0c7883 */ /* 0x000fe40008000000 */
[----:B------:R-:W-:Y:S02]  /*46c0*/  UISETP.NE.AND UP2, UPT, UR54, 0x1, UPT ;  /* 0x000000013600788c */ /* 0x000fe4000bf45270 */
[----:B------:R-:W-:Y:S02]  /*46d0*/  UIMAD.WIDE.U32 UR16, UR14, UR52, URZ ;  /* 0x000000340e1072a5 */ /* 0x000fe4000f8e00ff */
[----:B------:R-:W-:Y:S02]  /*46e0*/  USEL UR4, UR37, UR45, !UP2 ;  /* 0x0000002d25047287 */ /* 0x000fe4000d000000 */
[----:B------:R-:W-:Y:S02]  /*46f0*/  UISETP.NE.AND UP0, UPT, UR29, 0x1, UPT ;  /* 0x000000011d00788c */ /* 0x000fe4000bf05270 */
[----:B------:R-:W-:Y:S02]  /*4700*/  UP2UR UR20, UPR, URZ, 0x2 ;  /* 0x00000002ff147883 */ /* 0x000fe40008000000 */
[----:B------:R-:W-:Y:S02]  /*4710*/  UISETP.NE.AND UP1, UPT, UR21, 0x1, UPT ;  /* 0x000000011500788c */ /* 0x000fe4000bf25270 */
[----:B---3--:R-:W-:Y:S02]  /*4720*/  UIMAD.WIDE.U32 UR18, UR4, UR22, URZ ;  /* 0x00000016041272a5 */ /* 0x008fe4000f8e00ff */
[----:B------:R-:W-:Y:S01]  /*4730*/  USEL UR8, UR44, UR46, !UP0 ;  /* 0x0000002e2c087287 */ /* 0x000fe2000c000000 */
[----:B------:R-:W-:Y:S02]  /*4740*/  UMOV UR5, UR11 ;  /* 0x0000000b00057c82 */ /* 0x000fe40008000000 */
[----:B------:R-:W-:Y:S02]  /*4750*/  USHF.R.U32.HI UR7, URZ, UR56, UR5 ;  /* 0x00000038ff077299 */ /* 0x000fe40008011605 */
[----:B------:R-:W-:Y:S02]  /*4760*/  UIMAD.WIDE.U32 UR24, UR8, UR22, URZ ;  /* 0x00000016081872a5 */ /* 0x000fe4000f8e00ff */
[----:B------:R-:W-:Y:S02]  /*4770*/  USEL UR7, UR13, UR7, !UP2 ;  /* 0x000000070d077287 */ /* 0x000fe4000d000000 */
[----:B------:R-:W-:Y:S02]  /*4780*/  UISETP.NE.AND UP2, UPT, UR12, URZ, UPT ;  /* 0x000000ff0c00728c */ /* 0x000fe4000bf45270 */
[----:B------:R-:W-:Y:S01]  /*4790*/  UIMAD.WIDE.U32 UR10, UR7, UR22, URZ ;  /* 0x00000016070a72a5 */ /* 0x000fe2000f8e00ff */
[----:B------:R-:W-:Y:S02]  /*47a0*/  UMOV UR5, UR17 ;  /* 0x0000001100057c82 */ /* 0x000fe40008000000 */
[----:B------:R-:W-:Y:S03]  /*47b0*/  USHF.R.U32.HI UR9, URZ, UR53, UR5 ;  /* 0x00000035ff097299 */ /* 0x000fe60008011605 */
[----:B------:R-:W-:Y:S02]  /*47c0*/  UMOV UR5, UR19 ;  /* 0x0000001300057c82 */ /* 0x000fe40008000000 */
[----:B------:R-:W-:Y:S03]  /*47d0*/  @UP1 USHF.R.U32.HI UR4, URZ, UR23, UR5 ;  /* 0x00000017ff041299 */ /* 0x000fe60008011605 */
[----:B------:R-:W-:Y:S01]  /*47e0*/  UMOV UR5, UR25 ;  /* 0x0000001900057c82 */ /* 0x000fe20008000000 */
[----:B------:R-:W-:Y:S02]  /*47f0*/  UIMAD UR4, UR21, UR4, URZ ;  /* 0x00000004150472a4 */ /* 0x000fe4000f8e02ff */
[----:B------:R-:W-:Y:S02]  /*4800*/  @UP1 USHF.R.U32.HI UR8, URZ, UR23, UR5 ;  /* 0x00000017ff081299 */ /* 0x000fe40008011605 */
[----:B------:R-:W-:Y:S02]  /*4810*/  USEL UR5, UR14, UR9, !UP0 ;  /* 0x000000090e057287 */ /* 0x000fe4000c000000 */
[----:B------:R-:W-:Y:S02]  /*4820*/  UIMAD UR9, UR21, UR8, URZ ;  /* 0x00000008150972a4 */ /* 0x000fe4000f8e02ff */
[----:B------:R-:W-:Y:S03]  /*4830*/  UISETP.GE.AND UP0, UPT, UR7, UR4, UPT ;  /* 0x000000040700728c */ /* 0x000fe6000bf06270 */
[----:B------:R-:W-:Y:S01]  /*4840*/  UMOV UR4, UR11 ;  /* 0x0000000b00047c82 */ /* 0x000fe20008000000 */
[----:B------:R-:W-:Y:S02]  /*4850*/  UISETP.GE.OR UP0, UPT, UR5, UR9, UP0 ;  /* 0x000000090500728c */ /* 0x000fe40008706670 */
[----:B------:R-:W-:Y:S02]  /*4860*/  USHF.R.U32.HI UR4, URZ, UR23, UR4 ;  /* 0x00000017ff047299 */ /* 0x000fe40008011604 */
[----:B------:R-:W-:Y:S02]  /*4870*/  UIMAD.WIDE.U32 UR10, UR5, UR22, URZ ;  /* 0x00000016050a72a5 */ /* 0x000fe4000f8e00ff */
[----:B------:R-:W-:Y:S04]  /*4880*/  USEL UR12, UR7, UR4, !UP1 ;  /* 0x00000004070c7287 */ /* 0x000fe8000c800000 */
[----:B------:R-:W-:Y:S01]  /*4890*/  UIADD3 UR9, UPT, UPT, -UR12, URZ, URZ ;  /* 0x000000ff0c097290 */ /* 0x000fe2000fffe1ff */
[----:B------:R-:W-:Y:S02]  /*48a0*/  @!UP0 UMOV UR4, UR11 ;  /* 0x0000000b00048c82 */ /* 0x000fe40008000000 */
[----:B------:R-:W-:Y:S02]  /*48b0*/  @!UP0 USHF.R.U32.HI UR4, URZ, UR23, UR4 ;  /* 0x00000017ff048299 */ /* 0x000fe40008011604 */
[----:B------:R-:W-:Y:S02]  /*48c0*/  UIMAD UR9, UR21, UR9, UR7 ;  /* 0x00000009150972a4 */ /* 0x000fe4000f8e0207 */
[----:B------:R-:W-:Y:S02]  /*48d0*/  @!UP0 USEL UR4, UR5, UR4, !UP1 ;  /* 0x0000000405048287 */ /* 0x000fe4000c800000 */
[----:B------:R-:W-:Y:S02]  /*48e0*/  UISETP.NE.AND UP1, UPT, UR20, URZ, UPT ;  /* 0x000000ff1400728c */ /* 0x000fe4000bf25270 */
[----:B------:R-:W-:Y:S02]  /*48f0*/  @!UP0 UIMAD UR8, UR8, UR9, UR4 ;  /* 0x00000009080882a4 */ /* 0x000fe4000f8e0204 */
[----:B------:R-:W-:Y:S02]  /*4900*/  @!UP0 UIADD3 UR10, UPT, UPT, UR12, -UR4, URZ ;  /* 0x800000040c0a8290 */ /* 0x000fe4000fffe0ff */
[----:B------:R-:W-:Y:S02]  /*4910*/  UIADD3 UR9, UPT, UPT, -UR7, URZ, URZ ;  /* 0x000000ff07097290 */ /* 0x000fe4000fffe1ff */
[----:B------:R-:W-:Y:S02]  /*4920*/  UIADD3 UR4, UPT, UPT, -UR5, URZ, URZ ;  /* 0x000000ff05047290 */ /* 0x000fe4000fffe1ff */
[----:B------:R-:W-:Y:S03]  /*4930*/  @!UP0 UIMAD UR7, UR10, UR21, UR5 ;  /* 0x000000150a0782a4 */ /* 0x000fe6000f8e0205 */
[----:B------:R-:W-:Y:S01]  /*4940*/  @!UP0 UMOV UR5, UR8 ;  /* 0x0000000800058c82 */ /* 0x000fe20008000000 */
[----:B------:R-:W-:Y:S02]  /*4950*/  UIMAD UR8, UR29, UR4, UR14 ;  /* 0x000000041d0872a4 */ /* 0x000fe4000f8e020e */
[----:B------:R-:W-:Y:S02]  /*4960*/  UIMAD UR4, UR54, UR9, UR13 ;  /* 0x00000009360472a4 */ /* 0x000fe4000f8e020d */
[----:B------:R-:W-:Y:S02]  /*4970*/  UIMAD UR14, UR5, UR29, UR8 ;  /* 0x0000001d050e72a4 */ /* 0x000fe4000f8e0208 */
[----:B------:R-:W-:Y:S11]  /*4980*/  UIMAD UR13, UR7, UR54, UR4 ;  /* 0x00000036070d72a4 */ /* 0x000ff6000f8e0204 */
[----:B------:R-:W-:Y:S01]  /*4990*/  @!UPT UIADD3 URZ, UPT, UPT, URZ, URZ, URZ ;  /* 0x000000fffffff290 */ /* 0x000fe2000fffe0ff */
.L_x_87:
[----:B------:R-:W4:Y:S01]  /*49a0*/  @!UP4 LDCU.128 UR16, c[0x0][0xb10] ;  /* 0x00016200ff10c7ac */ /* 0x000f220008000c00 */
[----:B------:R-:W-:Y:S04]  /*49b0*/  ISETP.NE.U32.AND P0, PT, RZ, UR42, PT ;  /* 0x0000002aff007c0c */ /* 0x000fe8000bf05070 */
[----:B------:R-:W-:Y:S01]  /*49c0*/  ISETP.NE.AND.EX P0, PT, RZ, UR43, PT, P0 ;  /* 0x0000002bff007c0c */ /* 0x000fe2000bf05300 */
[----:B------:R-:W2:Y:S01]  /*49d0*/  @!UP4 LDCU UR5, c[0x0][0xb0c] ;  /* 0x00016180ff05c7ac */ /* 0x000ea20008000800 */
[----:B----4-:R-:W-:Y:S02]  /*49e0*/  UIMAD.WIDE.U32 UR8, UR14, UR16, URZ ;  /* 0x000000100e0872a5 */ /* 0x010fe4000f8e00ff */
[----:B------:R-:W-:Y:S05]  /*49f0*/  UIMAD.WIDE.U32 UR10, UR13, UR19, URZ ;  /* 0x000000130d0a72a5 */ /* 0x000fea000f8e00ff */
[----:B------:R-:W-:Y:S01]  /*4a00*/  @!UP4 UMOV UR4, UR9 ;  /* 0x000000090004cc82 */ /* 0x000fe20008000000 */
[----:B--2---:R-:W-:Y:S02]  /*4a10*/  @!UP4 UISETP.NE.AND UP0, UPT, UR5, 0x1, UPT ;  /* 0x000000010500c88c */ /* 0x004fe4000bf05270 */
[----:B------:R-:W-:Y:S01]  /*4a20*/  @!UP4 USHF.R.U32.HI UR4, URZ, UR17, UR4 ;  /* 0x00000011ff04c299 */ /* 0x000fe20008011604 */
[----:B------:R-:W-:Y:S03]  /*4a30*/  @!UP4 UMOV UR7, UR11 ;  /* 0x0000000b0007cc82 */ /* 0x000fe60008000000 */
[----:B------:R-:W-:Y:S02]  /*4a40*/  @!UP4 USEL UR8, UR14, UR4, !UP0 ;  /* 0x000000040e08c287 */ /* 0x000fe4000c000000 */
[----:B------:R-:W-:Y:S05]  /*4a50*/  @!UP4 UISETP.NE.AND UP0, UPT, UR18, 0x1, UPT ;  /* 0x000000011200c88c */ /* 0x000fea000bf05270 */
[----:B------:R-:W2:Y:S02]  /*4a60*/  @!UP4 LDCU UR4, c[0x0][0xb20] ;  /* 0x00016400ff04c7ac */ /* 0x000ea40008000800 */
[----:B--2---:R-:W-:Y:S04]  /*4a70*/  @!UP4 USHF.R.U32.HI UR7, URZ, UR4, UR7 ;  /* 0x00000004ff07c299 */ /* 0x004fe80008011607 */
[----:B------:R-:W-:Y:S04]  /*4a80*/  @!UP4 USEL UR7, UR13, UR7, !UP0 ;  /* 0x000000070d07c287 */ /* 0x000fe8000c000000 */
[----:B------:R-:W-:Y:S02]  /*4a90*/  @!UP4 UIADD3 UR4, UPT, UPT, -UR8, UR7, URZ ;  /* 0x000000070804c290 */ /* 0x000fe4000fffe1ff */
[----:B------:R-:W-:Y:S02]  /*4aa0*/  @!UP4 UIADD3 UR7, UPT, UPT, UR8, -UR7, URZ ;  /* 0x800000070807c290 */ /* 0x000fe4000fffe0ff */
[----:B------:R-:W-:Y:S02]  /*4ab0*/  @!UP4 UIMAD UR14, UR4, UR5, UR14 ;  /* 0x00000005040ec2a4 */ /* 0x000fe4000f8e020e */
[----:B------:R-:W-:Y:S01]  /*4ac0*/  @!UP4 UIMAD UR13, UR7, UR18, UR13 ;  /* 0x00000012070dc2a4 */ /* 0x000fe2000f8e020d */
[----:B------:R-:W-:Y:S11]  /*4ad0*/  BRA.U UP1, `(.L_x_88) ;  /* 0x0000000101107547 */ /* 0x000ff6000b800000 */
[----:B------:R-:W-:Y:S04]  /*4ae0*/  MOV R2, UR49 ;  /* 0x0000003100027c02 */ /* 0x000fe80008000f00 */
[----:B------:R-:W-:Y:S04]  /*4af0*/  SHF.L.U32 R2, R2, 0x1f, RZ ;  /* 0x0000001f02027819 */ /* 0x000fe800000006ff */
[----:B------:R-:W2:Y:S02]  /*4b00*/  SYNCS.PHASECHK.TRANS64.TRYWAIT P1, [UR6+0x78], R2 ;  /* 0x00007802ff0075a7 */ /* 0x000ea40008021106 */
[----:B--2---:R-:W-:Y:S05]  /*4b10*/  @!P1 BRA `(.L_x_89) ;  /* 0x0000005c005c9947 */ /* 0x004fea0003800000 */
.L_x_88:
[----:B------:R-:W-:Y:S05]  /*4b20*/  BRA.U !UP6, `(.L_x_90) ;  /* 0x000000010e407547 */ /* 0x000fea000b800000 */
[----:B------:R-:W-:Y:S01]  /*4b30*/  UPLOP3.LUT UP2, UPT, UPT, UPT, UP5, 0x80, 0x8 ;  /* 0x000000000008789c */ /* 0x000fe20003f4f050 */
[----:B-1----:R-:W-:Y:S01]  /*4b40*/  HFMA2 R2, -RZ, RZ, 0, 5.9604644775390625e-08 ;  /* 0x00000001ff027431 */ /* 0x002fe200000001ff */
[----:B------:R-:W1:Y:S01]  /*4b50*/  LDCU.64 UR8, c[0x0][0x358] ;  /* 0x00006b00ff0877ac */ /* 0x000e620008000a00 */
[----:B------:R-:W-:Y:S03]  /*4b60*/  IMAD.MOV.U32 R0, RZ, RZ, 0x1 ;  /* 0x00000001ff007424 */ /* 0x000fe600078e00ff */
[----:B------:R-:W-:Y:S05]  /*4b70*/  PLOP3.LUT P1, PT, PT, PT, UP2, 0x80, 0x8 ;  /* 0x000000000008781c */ /* 0x000fea0003f2f028 */
[----:B------:R-:W2:Y:S01]  /*4b80*/  @UP2 LDCU.64 UR4, c[0x0][0x888] ;  /* 0x00011100ff0427ac */ /* 0x000ea20008000a00 */
[----:B------:R-:W-:Y:S07]  /*4b90*/  @UP2 UIMAD UR7, UR36, UR42, URZ ;  /* 0x0000002a240722a4 */ /* 0x000fee000f8e02ff */
[----:B------:R-:W-:Y:S04]  /*4ba0*/  @P1 PRMT R3, R2, 0x7610, R3 ;  /* 0x0000761002031816 */ /* 0x000fe80000000003 */
[----:B------:R-:W-:Y:S05]  /*4bb0*/  @!P1 PRMT R3, R0, 0x7610, R3 ;  /* 0x0000761000039816 */ /* 0x000fea0000000003 */
[----:B------:R4:W-:Y:S01]  /*4bc0*/  STL.S16 [R1+0x50], R3 ;  /* 0x0000500301007387 */ /* 0x0009e20000100600 */
[----:B--2---:R-:W-:Y:S06]  /*4bd0*/  @UP2 UIMAD.WIDE UR4, UR7, 0x4, UR4 ;  /* 0x00000004070428a5 */ /* 0x004fec000f8e0204 */
[----:B-----5:R-:W-:Y:S02]  /*4be0*/  IMAD.U32 R164, RZ, RZ, UR4 ;  /* 0x00000004ffa47e24 */ /* 0x020fe4000f8e00ff */
[----:B------:R-:W-:Y:S03]  /*4bf0*/  IMAD.U32 R165, RZ, RZ, UR5 ;  /* 0x00000005ffa57e24 */ /* 0x000fe6000f8e00ff */
[----:B------:R-:W2:Y:S02]  /*4c00*/  @!UP2 LDCU UR4, c[0x0][0x880] ;  /* 0x00011000ff04a7ac */ /* 0x000ea40008000800 */
[----:B-1----:R4:W5:Y:S02]  /*4c10*/  @P1 LDG.E R164, desc[UR8][R164.64] ;  /* 0x00000008a4a41981 */ /* 0x002964000c1e1900 */
[----:B--2-4-:R-:W-:Y:S07]  /*4c20*/  @!P1 MOV R164, UR4 ;  /* 0x0000000400a49c02 */ /* 0x014fee0008000f00 */
.L_x_90:
[----:B-----5:R-:W-:Y:S01]  /*4c30*/  @!P0 FSETP.EQ.AND P1, PT, R164, RZ, PT ;  /* 0x000000ffa400820b */ /* 0x020fe20003f22000 */
[----:B------:R-:W-:Y:S01]  /*4c40*/  @!UPT UIADD3 URZ, UPT, UPT, URZ, URZ, URZ ;  /* 0x000000fffffff290 */ /* 0x000fe2000fffe0ff */
[----:B------:R-:W-:Y:S11]  /*4c50*/  @!P0 BRA `(.L_x_91) ;  /* 0x00000000001c8947 */ /* 0x000ff60003800000 */
[----:B------:R-:W-:Y:S01]  /*4c60*/  PLOP3.LUT P1, PT, PT, PT, UP2, 0x80, 0x8 ;  /* 0x000000000008781c */ /* 0x000fe20003f2f028 */
[----:B-1----:R-:W2:Y:S03]  /*4c70*/  LDL R0, [R1+0x50] ;  /* 0x0000500001007983 */ /* 0x002ea60000100800 */
[----:B------:R-:W-:Y:S02]  /*4c80*/  PLOP3.LUT P1, PT, P1, PT, PT, 0x8, 0x80 ;  /* 0x000000000080781c */ /* 0x000fe40000f2e170 */
[----:B--2---:R-:W-:Y:S11]  /*4c90*/  LOP3.LUT P0, RZ, R0, 0xff, RZ, 0xc0, !PT ;  /* 0x000000ff00ff7812 */ /* 0x004ff6000780c0ff */
[----:B------:R-:W-:Y:S02]  /*4ca0*/  @!UPT UIADD3 URZ, UPT, UPT, URZ, URZ, URZ ;  /* 0x000000fffffff290 */ /* 0x000fe4000fffe0ff */
[----:B------:R-:W-:Y:S11]  /*4cb0*/  @P0 FSETP.EQ.AND P1, PT, R164, RZ, PT ;  /* 0x000000ffa400020b */ /* 0x000ff60003f22000 */
[----:B------:R-:W-:Y:S02]  /*4cc0*/  @!UPT UIADD3 URZ, UPT, UPT, URZ, URZ, URZ ;  /* 0x000000fffffff290 */ /* 0x000fe4000fffe0ff */
.L_x_91:
[----:B------:R-:W-:Y:S01]  /*4cd0*/  ULEA UR5, UR30, UR6, 0x3 ;  /* 0x000000061e057291 */ /* 0x000fe2000f8e18ff */
[----:B-1----:R-:W-:Y:S02]  /*4ce0*/  SHF.L.U32 R0, R11, 0x1f, RZ ;  /* 0x0000001f0b007819 */ /* 0x002fe400000006ff */
[----:B------:R-:W-:Y:S01]  /*4cf0*/  ELECT P0, URZ, PT ;  /* 0x0000000000ff782f */ /* 0x000fe20003800000 */
[----:B------:R-:W-:Y:S05]  /*4d00*/  VIADD R10, R10, 0x1 ;  /* 0x000000010a0a7836 */ /* 0x000fea0000000000 */
[----:B------:R-:W1:Y:S02]  /*4d10*/  SYNCS.PHASECHK.TRANS64.TRYWAIT P2, [UR5+0x60], R0 ;  /* 0x00006000ff0075a7 */ /* 0x000e640008041105 */
[----:B-1----:R-:W-:Y:S05]  /*4d20*/  @!P2 BRA `(.L_x_92) ;  /* 0x0000005800f0a947 */ /* 0x002fea0003800000 */
.L_x_157:
[----:B------:R-:W-:Y:S01]  /*4d30*/  UIADD3 UR33, UPT, UPT, UR5, 0x50, URZ ;  /* 0x0000005005217890 */ /* 0x000fe2000fffe0ff */
[----:B------:R-:W-:Y:S01]  /*4d40*/  PLOP3.LUT P0, PT, P1, P0, PT, 0xf2, 0x2f ;  /* 0x00000000002f781c */ /* 0x000fe20000f01e72 */
[----:B------:R-:W-:Y:S01]  /*4d50*/  UMOV UR40, 0x0 ;  /* 0x0000000000287882 */ /* 0x000fe20000000000 */
[----:B------:R-:W-:Y:S01]  /*4d60*/  UMOV UR41, 0x10000000 ;  /* 0x1000000000297882 */ /* 0x000fe20000000000 */
[----:B------:R-:W-:Y:S01]  /*4d70*/  UMOV UR28, UR36 ;  /* 0x00000024001c7c82 */ /* 0x000fe20008000000 */
[----:B------:R-:W-:Y:S01]  /*4d80*/  UMOV UR12, UR36 ;  /* 0x00000024000c7c82 */ /* 0x000fe20008000000 */
[----:B------:R-:W-:Y:S01]  /*4d90*/  UMOV UR20, UR36 ;  /* 0x0000002400147c82 */ /* 0x000fe20008000000 */
[----:B------:R-:W-:Y:S01]  /*4da0*/  UMOV UR25, UR33 ;  /* 0x0000002100197c82 */ /* 0x000fe20008000000 */
[----:B------:R-:W-:Y:S01]  /*4db0*/  UMOV UR9, UR33 ;  /* 0x0000002100097c82 */ /* 0x000fe20008000000 */
[----:B------:R-:W-:Y:S01]  /*4dc0*/  UMOV UR17, UR33 ;  /* 0x0000002100117c82 */ /* 0x000fe20008000000 */
[C---:B------:R-:W-:Y:S04]  /*4dd0*/  ISETP.NE.AND P1, PT, R10.reuse, 0x2, PT ;  /* 0x000000020a00780c */ /* 0x040fe80003f25270 */
[----:B------:R-:W-:Y:S01]  /*4de0*/  VOTEU.ALL UP0, P0 ;  /* 0x0000000000ff7886 */ /* 0x000fe20000000000 */
[----:B-1----:R-:W-:Y:S02]  /*4df0*/  SEL R0, RZ, 0x1, P1 ;  /* 0x00000001ff007807 */ /* 0x002fe40000800000 */
[----:B------:R-:W-:Y:S02]  /*4e00*/  SEL R10, R10, RZ, P1 ;  /* 0x000000ff0a0a7207 */ /* 0x000fe40000800000 */
[----:B------:R-:W-:Y:S01]  /*4e10*/  @!UP0 UIADD3 UR38, UP1, UPT, UR50, 0x580, URZ ;  /* 0x0000058032268890 */ /* 0x000fe2000ff3e0ff */
[----:B------:R-:W-:Y:S01]  /*4e20*/  LOP3.LUT R9, R9, R0, RZ, 0x3c, !PT ;  /* 0x0000000009097212 */ /* 0x000fe200078e3cff */
[----:B------:R-:W-:Y:S02]  /*4e30*/  @!UP0 UIMAD UR4, UR30, 0xa000, UR6 ;  /* 0x0000a0001e0488a4 */ /* 0x000fe4000f8e0206 */
[----:B------:R-:W-:Y:S02]  /*4e40*/  @!UP0 UIADD3.X UR39, UPT, UPT, URZ, UR51, URZ, UP1, !UPT ;  /* 0x00000033ff278290 */ /* 0x000fe40008ffe4ff */
[----:B------:R-:W-:Y:S02]  /*4e50*/  @!UP0 USHF.L.U32 UR35, UR47, 0x7, URZ ;  /* 0x000000072f238899 */ /* 0x000fe400080006ff */
[----:B------:R-:W-:Y:S02]  /*4e60*/  @!UP0 UIMAD UR34, UR48, 0xa0, URZ ;  /* 0x000000a0302288a4 */ /* 0x000fe4000f8e02ff */
[----:B------:R-:W-:Y:S02]  /*4e70*/  @!UP0 UIADD3 UR32, UPT, UPT, UR4, 0x200, URZ ;  /* 0x0000020004208890 */ /* 0x000fe4000fffe0ff */
[----:B------:R-:W-:Y:S01]  /*4e80*/  @!UP0 UIADD3 UR26, UPT, UPT, UR34, 0x20, URZ ;  /* 0x00000020221a8890 */ /* 0x000fe2000fffe0ff */
[----:B------:R-:W-:Y:S01]  /*4e90*/  VOTEU.ALL UP1, P0 ;  /* 0x0000000000ff7886 */ /* 0x000fe20000020000 */
[----:B------:R-:W-:Y:S01]  /*4ea0*/  @!UP0 UIADD3 UR24, UPT, UPT, UR4, 0x2200, URZ ;  /* 0x0000220004188890 */ /* 0x000fe2000fffe0ff */
[----:B------:R-:W-:Y:S01]  /*4eb0*/  UMOV UR27, UR35 ;  /* 0x00000023001b7c82 */ /* 0x000fe20008000000 */
[----:B------:R-:W-:Y:S03]  /*4ec0*/  @!UP0 UIADD3 UR10, UPT, UPT, UR34, 0x40, URZ ;  /* 0x00000040220a8890 */ /* 0x000fe6000fffe0ff */
[----:B------:R1:W-:Y:S01]  /*4ed0*/  @!UP1 UTMALDG.3D [UR32], [UR38], desc[UR40] ;  /* 0x00002820260095b4 */ /* 0x0003e20008011000 */
[----:B------:R-:W-:Y:S01]  /*4ee0*/  @!UP0 UIADD3 UR8, UPT, UPT, UR4, 0x4200, URZ ;  /* 0x0000420004088890 */ /* 0x000fe2000fffe0ff */
[----:B------:R-:W-:Y:S01]  /*4ef0*/  VOTEU.ALL UP1, P0 ;  /* 0x0000000000ff7886 */ /* 0x000fe20000020000 */
[----:B------:R-:W-:Y:S01]  /*4f00*/  UMOV UR11, UR35 ;  /* 0x00000023000b7c82 */ /* 0x000fe20008000000 */
[----:B------:R-:W-:Y:S02]  /*4f10*/  @!UP0 UIADD3 UR18, UPT, UPT, UR34, 0x60, URZ ;  /* 0x0000006022128890 */ /* 0x000fe4000fffe0ff */
[----:B------:R-:W-:Y:S01]  /*4f20*/  @!UP0 UIADD3 UR16, UPT, UPT, UR4, 0x6200, URZ ;  /* 0x0000620004108890 */ /* 0x000fe2000fffe0ff */
[----:B------:R-:W-:Y:S01]  /*4f30*/  @!UP1 UTMALDG.3D [UR24], [UR38], desc[UR40] ;  /* 0x00002818260095b4 */ /* 0x000fe20008011000 */
[----:B------:R-:W-:Y:S01]  /*4f40*/  UIADD3 UR48, UPT, UPT, UR13, UR62, URZ ;  /* 0x0000003e0d307290 */ /* 0x000fe2000fffe0ff */
[----:B------:R-:W-:Y:S01]  /*4f50*/  VOTEU.ALL UP1, P0 ;  /* 0x0000000000ff7886 */ /* 0x000fe20000020000 */
[----:B------:R-:W-:Y:S01]  /*4f60*/  UMOV UR19, UR35 ;  /* 0x0000002300137c82 */ /* 0x000fe20008000000 */
[----:B------:R-:W-:Y:S03]  /*4f70*/  UIADD3 UR47, UPT, UPT, UR14, UR61, URZ ;  /* 0x0000003d0e2f7290 */ /* 0x000fe6000fffe0ff */
[----:B------:R2:W-:Y:S01]  /*4f80*/  @!UP1 UTMALDG.3D [UR8], [UR38], desc[UR40] ;  /* 0x00002808260095b4 */ /* 0x0005e20008011000 */
[----:B------:R-:W-:Y:S01]  /*4f90*/  UPLOP3.LUT UP1, UPT, UPT, UPT, UPT, 0x80, 0x8 ;  /* 0x000000000008789c */ /* 0x000fe20003f2f070 */
[----:B-1----:R-:W-:Y:S01]  /*4fa0*/  UMOV UR36, UR31 ;  /* 0x0000001f00247c82 */ /* 0x002fe20008000000 */
[----:B--2---:R-:W-:Y:S02]  /*4fb0*/  @!UP0 UIADD3 UR10, UPT, UPT, UR34, 0x80, URZ ;  /* 0x00000080220a8890 */ /* 0x004fe4000fffe0ff */
[----:B------:R-:W-:Y:S01]  /*4fc0*/  @!UP0 UIADD3 UR8, UPT, UPT, UR4, 0x8200, URZ ;  /* 0x0000820004088890 */ /* 0x000fe2000fffe0ff */
[----:B------:R-:W-:Y:S01]  /*4fd0*/  VOTEU.ALL UP0, P0 ;  /* 0x0000000000ff7886 */ /* 0x000fe20000000000 */
[----:B------:R-:W-:Y:S04]  /*4fe0*/  UIADD3 UR4, UPT, UPT, UR30, 0x1, URZ ;  /* 0x000000011e047890 */ /* 0x000fe8000fffe0ff */
[----:B------:R1:W-:Y:S01]  /*4ff0*/  @!UP0 UTMALDG.3D [UR16], [UR38], desc[UR40] ;  /* 0x00002810260085b4 */ /* 0x0003e20008011000 */
[----:B------:R-:W-:Y:S04]  /*5000*/  UISETP.NE.AND UP0, UPT, UR4, 0x2, UPT ;  /* 0x000000020400788c */ /* 0x000fe8000bf05270 */
[----:B------:R-:W-:Y:S02]  /*5010*/  USEL UR7, URZ, 0x1, UP0 ;  /* 0x00000001ff077887 */ /* 0x000fe40008000000 */
[----:B------:R-:W-:Y:S02]  /*5020*/  USEL UR30, UR4, URZ, UP0 ;  /* 0x000000ff041e7287 */ /* 0x000fe40008000000 */
[----:B------:R-:W-:Y:S01]  /*5030*/  VOTEU.ALL UP0, P0 ;  /* 0x0000000000ff7886 */ /* 0x000fe20000000000 */
[----:B------:R-:W-:Y:S01]  /*5040*/  UPRMT UR4, UR15, 0x654, UR33 ;  /* 0x000006540f047896 */ /* 0x000fe20008000021 */
[----:B------:R-:W-:Y:S03]  /*5050*/  LOP3.LUT R11, R11, UR7, RZ, 0x3c, !PT ;  /* 0x000000070b0b7c12 */ /* 0x000fe6000f8e3cff */
[----:B------:R1:W-:Y:S01]  /*5060*/  @!UP0 UTMALDG.3D [UR8], [UR38], desc[UR40] ;  /* 0x00002808260085b4 */ /* 0x0003e20008011000 */
[----:B------:R1:W-:Y:S04]  /*5070*/  @!P0 SYNCS.ARRIVE.TRANS64.RED.A0TR RZ, [UR5+0x50], R8 ;  /* 0x00005008ffff89a7 */ /* 0x0003e80008300405 */
[----:B------:R-:W-:Y:S01]  /*5080*/  SYNCS.ARRIVE.TRANS64.RED.A1T0 RZ, [UR4], RZ ;  /* 0x000000ffffff79a7 */ /* 0x000fe20008100404 */
[----:B------:R-:W-:Y:S05]  /*5090*/  BRA.U UP3, `(.L_x_93) ;  /* 0xfffffff503047547 */ /* 0x000fea000b83ffff */
[----:B------:R-:W-:Y:S01]  /*50a0*/  UIADD3 UR6, UPT, UPT, UR6, 0x60, URZ ;  /* 0x0000006006067890 */ /* 0x000fe2000fffe0ff */
[----:B------:R-:W-:-:S03]  /*50b0*/  SHF.L.U32 R2, R11, 0x1f, RZ ;  /* 0x0000001f0b027819 */ /* 0x000fc600000006ff */
[----:B------:R-:W-:-:S09]  /*50c0*/  ULEA UR4, UR30, UR6, 0x3 ;  /* 0x000000061e047291 */ /* 0x000fd2000f8e18ff */
[----:B------:R-:W2:Y:S02]  /*50d0*/  SYNCS.PHASECHK.TRANS64.TRYWAIT P0, [UR4], R2 ;  /* 0x00000002ff0075a7 */ /* 0x000ea40008001104 */
[----:B--2---:R-:W-:Y:S05]  /*50e0*/  @!P0 BRA `(.L_x_94) ;  /* 0x0000005800188947 */ /* 0x004fea0003800000 */
.L_x_159:
[----:B------:R-:W-:-:S04]  /*50f0*/  UIADD3 UR4, UPT, UPT, UR30, 0x1, URZ ;  /* 0x000000011e047890 */ /* 0x000fc8000fffe0ff */
[----:B------:R-:W-:-:S04]  /*5100*/  UISETP.NE.AND UP0, UPT, UR4, 0x2, UPT ;  /* 0x000000020400788c */ /* 0x000fc8000bf05270 */
[----:B------:R-:W-:Y:S02]  /*5110*/  USEL UR5, URZ, 0x1, UP0 ;  /* 0x00000001ff057887 */ /* 0x000fe40008000000 */
[----:B------:R-:W-:-:S04]  /*5120*/  USEL UR4, UR4, URZ, UP0 ;  /* 0x000000ff04047287 */ /* 0x000fc80008000000 */
[----:B------:R-:W-:Y:S01]  /*5130*/  ULEA UR4, UR4, UR6, 0x3 ;  /* 0x0000000604047291 */ /* 0x000fe2000f8e18ff */
[----:B--2---:R-:W-:-:S04]  /*5140*/  LOP3.LUT R2, R11, UR5, RZ, 0x3c, !PT ;  /* 0x000000050b027c12 */ /* 0x004fc8000f8e3cff */
[----:B------:R-:W-:Y:S01]  /*5150*/  SHF.L.U32 R2, R2, 0x1f, RZ ;  /* 0x0000001f02027819 */ /* 0x000fe200000006ff */
[----:B------:R-:W-:-:S07]  /*5160*/  IMAD.U32 R0, RZ, RZ, UR4 ;  /* 0x00000004ff007e24 */ /* 0x000fce000f8e00ff */
.L_x_95:
[----:B--2---:R2:W4:Y:S02]  /*5170*/  SYNCS.PHASECHK.TRANS64.TRYWAIT P0, [R0+URZ], R2 ;  /* 0x00000002000075a7 */ /* 0x00452400080011ff */
[----:B----4-:R-:W-:Y:S05]  /*5180*/  @!P0 NANOSLEEP.SYNCS 0x989680 ;  /* 0x009896800000895d */ /* 0x010fea0003900000 */
[----:B------:R-:W4:Y:S02]  /*5190*/  @!P0 SYNCS.PHASECHK.TRANS64 P0, [R0+URZ], R2 ;  /* 0x00000002000085a7 */ /* 0x000f2400080010ff */
[----:B-1-34-:R-:W-:Y:S05]  /*51a0*/  @P0 EXIT ;  /* 0x000000000000094d */ /* 0x01afea0003800000 */
[----:B------:R-:W-:Y:S05]  /*51b0*/  BRA `(.L_x_95) ;  /* 0xfffffffc00ec7947 */ /* 0x000fea000383ffff */
.L_x_85:
[----:B------:R-:W-:-:S06]  /*51c0*/  UISETP.GE.AND UP0, UPT, UR14, 0x4, UPT ;  /* 0x000000040e00788c */ /* 0x000fcc000bf06270 */
[----:B------:R-:W-:-:S13]  /*51d0*/  PLOP3.LUT P0, PT, PT, PT, UP0, 0x80, 0x8 ;  /* 0x000000000008781c */ /* 0x000fda0003f0f008 */
[----:B------:R-:W-:Y:S05]  /*51e0*/  @!P0 EXIT ;  /* 0x000000000000894d */ /* 0x000fea0003800000 */
[----:B------:R-:W-:Y:S01]  /*51f0*/  BAR.SYNC.DEFER_BLOCKING 0x6, 0xa0 ;  /* 0x0182800000007b1d */ /* 0x000fe20000010000 */
[----:B------:R-:W-:-:S05]  /*5200*/  IMAD.U32 R2, R4, 0x10000, RZ ;  /* 0x0001000004027824 */ /* 0x000fca00078e00ff */
[----:B------:R-:W-:Y:S01]  /*5210*/  UMOV UR4, 0x400 ;  /* 0x0000040000047882 */ /* 0x000fe20000000000 */
[----:B------:R-:W-:Y:S01]  /*5220*/  LOP3.LUT R2, R2, 0x600000, RZ, 0xc0, !PT ;  /* 0x0060000002027812 */ /* 0x000fe200078ec0ff */
[----:B------:R-:W-:Y:S01]  /*5230*/  ULEA UR4, UR15, UR4, 0x18 ;  /* 0x000000040f047291 */ /* 0x000fe2000f8ec0ff */
[----:B------:R-:W1:Y:S01]  /*5240*/  LDCU UR41, c[0x0][0xb0c] ;  /* 0x00016180ff2977ac */ /* 0x000e620008000800 */
[----:B------:R-:W2:Y:S01]  /*5250*/  LDCU UR40, c[0x0][0xb30] ;  /* 0x00016600ff2877ac */ /* 0x000ea20008000800 */
[----:B------:R-:W3:Y:S01]  /*5260*/  LDCU.64 UR42, c[0x0][0xb28] ;  /* 0x00016500ff2a77ac */ /* 0x000ee20008000a00 */
[----:B------:R-:W4:Y:S05]  /*5270*/  LDCU.128 UR56, c[0x0][0xb10] ;  /* 0x00016200ff3877ac */ /* 0x000f2a0008000c00 */
[----:B------:R-:W1:Y:S02]  /*5280*/  LDS R0, [UR4+0x120] ;  /* 0x00012004ff007984 */ /* 0x000e640008000800 */
[----:B------:R-:W2:Y:S01]  /*5290*/  LDCU.64 UR4, c[0x0][0x888] ;  /* 0x00011100ff0477ac */ /* 0x000ea20008000a00 */
[----:B------:R-:W-:Y:S01]  /*52a0*/  UMOV UR54, 0x1 ;  /* 0x0000000100367882 */ /* 0x000fe20000000000 */
[----:B------:R-:W-:Y:S01]  /*52b0*/  UMOV UR46, URZ ;  /* 0x000000ff002e7c82 */ /* 0x000fe20008000000 */
[----:B------:R-:W-:Y:S01]  /*52c0*/  UMOV UR53, URZ ;  /* 0x000000ff00357c82 */ /* 0x000fe20008000000 */
[----:B------:R-:W-:Y:S01]  /*52d0*/  UMOV UR18, URZ ;  /* 0x000000ff00127c82 */ /* 0x000fe20008000000 */
[----:B------:R-:W-:Y:S01]  /*52e0*/  UMOV UR52, URZ ;  /* 0x000000ff00347c82 */ /* 0x000fe20008000000 */
[----:B------:R-:W-:Y:S01]  /*52f0*/  UMOV UR45, URZ ;  /* 0x000000ff002d7c82 */ /* 0x000fe20008000000 */
[----:B------:R-:W-:Y:S01]  /*5300*/  UMOV UR51, URZ ;  /* 0x000000ff00337c82 */ /* 0x000fe20008000000 */
[----:B------:R-:W-:Y:S01]  /*5310*/  UMOV UR50, URZ ;  /* 0x000000ff00327c82 */ /* 0x000fe20008000000 */
[----:B--2---:R-:W-:Y:S01]  /*5320*/  IMAD.U32 R6, RZ, RZ, UR4 ;  /* 0x00000004ff067e24 */ /* 0x004fe2000f8e00ff */
[----:B------:R-:W-:-:S04]  /*5330*/  MOV R3, UR5 ;  /* 0x0000000500037c02 */ /* 0x000fc80008000f00 */
[----:B------:R2:W-:Y:S04]  /*5340*/  STL [R1+0x58], R6 ;  /* 0x0000580601007387 */ /* 0x0005e80000100800 */
[----:B------:R2:W-:Y:S01]  /*5350*/  STL [R1+0x54], R3 ;  /* 0x0000540301007387 */ /* 0x0005e20000100800 */
[----:B-1-34-:R-:W-:-:S07]  /*5360*/  IADD3 R2, PT, PT, R0, R2, RZ ;  /* 0x0000000200027210 */ /* 0x01afce0007ffe0ff */
.L_x_119:
[----:B-1----:R-:W1:Y:S01]  /*5370*/  S2UR UR44, SR_CgaCtaId ;  /* 0x00000000002c79c3 */ /* 0x002e620000008800 */
[----:B------:R-:W-:Y:S01]  /*5380*/  UMOV UR4, 0x400 ;  /* 0x0000040000047882 */ /* 0x000fe20000000000 */
[----:B--2---:R-:W-:Y:S04]  /*5390*/  MOV R3, UR52 ;  /* 0x0000003400037c02 */ /* 0x004fe80008000f00 */
[----:B------:R-:W-:Y:S01]  /*53a0*/  SHF.L.U32 R3, R3, 0x1f, RZ ;  /* 0x0000001f03037819 */ /* 0x000fe200000006ff */
[----:B-1----:R-:W-:Y:S04]  /*53b0*/  ULEA UR39, UR44, UR4, 0x18 ;  /* 0x000000042c277291 */ /* 0x002fe8000f8ec0ff */
[----:B------:R-:W-:Y:S09]  /*53c0*/  ULEA UR4, UR18, UR39, 0x3 ;  /* 0x0000002712047291 */ /* 0x000ff2000f8e18ff */
[----:B------:R-:W1:Y:S02]  /*53d0*/  SYNCS.PHASECHK.TRANS64.TRYWAIT P0, [UR4+0x80], R3 ;  /* 0x00008003ff0075a7 */ /* 0x000e640008001104 */
[----:B-1----:R-:W-:Y:S05]  /*53e0*/  @!P0 BRA `(.L_x_96) ;  /* 0x0000005400708947 */ /* 0x002fea0003800000 */
.L_x_161:
[----:B------:R-:W-:Y:S02]  /*53f0*/  ULEA UR5, UR18, UR39, 0x4 ;  /* 0x0000002712057291 */ /* 0x000fe4000f8e20ff */
[----:B------:R-:W-:Y:S01]  /*5400*/  UIADD3 UR4, UPT, UPT, UR4, 0x90, URZ ;  /* 0x0000009004047890 */ /* 0x000fe2000fffe0ff */
[----:B------:R-:W2:Y:S03]  /*5410*/  LDCU UR10, c[0x0][0xb24] ;  /* 0x00016480ff0a77ac */ /* 0x000ea60008000800 */
[----:B------:R-:W-:Y:S03]  /*5420*/  UPRMT UR4, URZ, 0x654, UR4 ;  /* 0x00000654ff047896 */ /* 0x000fe60008000004 */
[----:B------:R-:W3:Y:S01]  /*5430*/  LDS.128 R4, [UR5+0x100] ;  /* 0x00010005ff047984 */ /* 0x000ee20008000c00 */
[----:B------:R-:W-:Y:S01]  /*5440*/  @!PT LDS RZ, [RZ] ;  /* 0x00000000fffff984 */ /* 0x000fe20000000800 */
[----:B------:R-:W-:Y:S01]  /*5450*/  @!PT LDS RZ, [RZ] ;  /* 0x00000000fffff984 */ /* 0x000fe20000000800 */
[----:B------:R-:W-:Y:S01]  /*5460*/  @!PT LDS RZ, [RZ] ;  /* 0x00000000fffff984 */ /* 0x000fe20000000800 */
[----:B------:R-:W-:Y:S01]  /*5470*/  @!PT LDS RZ, [RZ] ;  /* 0x00000000fffff984 */ /* 0x000fe20000000800 */
[----:B------:R4:W-:Y:S07]  /*5480*/  MEMBAR.ALL.CTA ;  /* 0x0000000000007992 */ /* 0x0009ee0000008000 */
[----:B----4-:R-:W4:Y:S02]  /*5490*/  FENCE.VIEW.ASYNC.S ;  /* 0x00000000000073c6 */ /* 0x010f240000000000 */
[----:B----4-:R-:W-:Y:S01]  /*54a0*/  SYNCS.ARRIVE.TRANS64.RED.A1T0 RZ, [UR4], RZ ;  /* 0x000000ffffff79a7 */ /* 0x010fe20008100404 */
[----:B---3--:R-:W-:Y:S11]  /*54b0*/  LOP3.LUT P0, RZ, R6, 0x1, RZ, 0xc0, !PT ;  /* 0x0000000106ff7812 */ /* 0x008ff6000780c0ff */
[----:B------:R-:W-:Y:S02]  /*54c0*/  @!UPT UIADD3 URZ, UPT, UPT, URZ, URZ, URZ ;  /* 0x000000fffffff290 */ /* 0x000fe4000fffe0ff */
[----:B------:R-:W-:Y:S01]  /*54d0*/  VOTEU.ANY UP0, P0 ;  /* 0x0000000000ff7886 */ /* 0x000fe20000000100 */
[----:B------:R-:W-:Y:S01]  /*54e0*/  PLOP3.LUT P3, PT, PT, PT, UP0, 0x80, 0x8 ;  /* 0x000000000008781c */ /* 0x000fe20003f6f008 */
[----:B------:R-:W-:Y:S01]  /*54f0*/  UP2UR UR55, UPR, URZ, 0x1 ;  /* 0x00000001ff377883 */ /* 0x000fe20008000000 */
[----:B------:R-:W-:Y:S02]  /*5500*/  PLOP3.LUT P1, PT, PT, PT, UP0, 0x80, 0x8 ;  /* 0x000000000008781c */ /* 0x000fe40003f2f008 */
[----:B------:R-:W-:Y:S02]  /*5510*/  PLOP3.LUT P2, PT, PT, PT, UP0, 0x80, 0x8 ;  /* 0x000000000008781c */ /* 0x000fe40003f4f008 */
[----:B------:R-:W-:Y:S01]  /*5520*/  PLOP3.LUT P0, PT, PT, PT, UP0, 0x80, 0x8 ;  /* 0x000000000008781c */ /* 0x000fe20003f0f008 */
[----:B--2---:R-:W-:Y:S06]  /*5530*/  UISETP.GE.AND UP0, UPT, UR10, 0x1, UPT ;  /* 0x000000010a00788c */ /* 0x004fec000bf06270 */
[----:B-1----:R-:W-:Y:S02]  /*5540*/  @P3 MOV R3, R4 ;  /* 0x0000000400033202 */ /* 0x002fe40000000f00 */
[----:B------:R-:W-:Y:S02]  /*5550*/  @P1 LOP3.LUT R0, R5, 0xffff, RZ, 0xc0, !PT ;  /* 0x0000ffff05001812 */ /* 0x000fe400078ec0ff */
[----:B------:R-:W-:Y:S02]  /*5560*/  @P2 R2UR UR38, R3 ;  /* 0x00000000032622ca */ /* 0x000fe400000e0000 */
[----:B------:R-:W-:Y:S01]  /*5570*/  @P0 R2UR UR37, R0 ;  /* 0x00000000002502ca */ /* 0x000fe200000e0000 */
[----:B------:R-:W-:Y:S03]  /*5580*/  @!UPT UIADD3 URZ, UPT, UPT, URZ, URZ, URZ ;  /* 0x000000fffffff290 */ /* 0x000fe6000fffe0ff */
[----:B------:R-:W-:Y:S11]  /*5590*/  BRA.U !UP0, `(.L_x_97) ;  /* 0x0000000108cc7547 */ /* 0x000ff6000b800000 */
[----:B------:R-:W1:Y:S01]  /*55a0*/  LDCU UR6, c[0x0][0xb20] ;  /* 0x00016400ff0677ac */ /* 0x000e620008000800 */
[----:B------:R-:W2:Y:S01]  /*55b0*/  LDCU UR7, c[0x0][0x370] ;  /* 0x00006e00ff0777ac */ /* 0x000ea20008000800 */
[----:B------:R-:W3:Y:S01]  /*55c0*/  LDCU UR4, c[0x0][0x374] ;  /* 0x00006e80ff0477ac */ /* 0x000ee20008000800 */
[----:B------:R-:W-:Y:S02]  /*55d0*/  UISETP.NE.AND UP0, UPT, UR58, 0x1, UPT ;  /* 0x000000013a00788c */ /* 0x000fe4000bf05270 */
[----:B------:R-:W-:Y:S02]  /*55e0*/  UIMAD.WIDE.U32 UR12, UR37, UR59, URZ ;  /* 0x0000003b250c72a5 */ /* 0x000fe4000f8e00ff */
[----:B------:R-:W-:Y:S02]  /*55f0*/  UISETP.NE.AND UP1, UPT, UR41, 0x1, UPT ;  /* 0x000000012900788c */ /* 0x000fe4000bf25270 */
[----:B------:R-:W-:Y:S02]  /*5600*/  UISETP.NE.AND UP2, UPT, UR10, 0x1, UPT ;  /* 0x000000010a00788c */ /* 0x000fe4000bf45270 */
[----:B------:R-:W-:Y:S02]  /*5610*/  UIMAD.WIDE.U32 UR16, UR38, UR56, URZ ;  /* 0x00000038261072a5 */ /* 0x000fe4000f8e00ff */
[----:B--2---:R-:W-:Y:S02]  /*5620*/  UIMAD.WIDE.U32 UR14, UR7, UR56, URZ ;  /* 0x00000038070e72a5 */ /* 0x004fe4000f8e00ff */
[----:B---3--:R-:W-:Y:S07]  /*5630*/  UIMAD.WIDE.U32 UR8, UR4, UR59, URZ ;  /* 0x0000003b040872a5 */ /* 0x008fee000f8e00ff */
[----:B------:R-:W-:Y:S02]  /*5640*/  UMOV UR5, UR9 ;  /* 0x0000000900057c82 */ /* 0x000fe40008000000 */
[----:B-1----:R-:W-:Y:S03]  /*5650*/  @UP0 USHF.R.U32.HI UR4, URZ, UR6, UR5 ;  /* 0x00000006ff040299 */ /* 0x002fe60008011605 */
[----:B------:R-:W-:Y:S01]  /*5660*/  UMOV UR5, UR13 ;  /* 0x0000000d00057c82 */ /* 0x000fe20008000000 */
[----:B------:R-:W-:Y:S02]  /*5670*/  UIMAD.WIDE.U32 UR8, UR4, UR42, URZ ;  /* 0x0000002a040872a5 */ /* 0x000fe4000f8e00ff */
[----:B------:R-:W-:Y:S03]  /*5680*/  USHF.R.U32.HI UR6, URZ, UR6, UR5 ;  /* 0x00000006ff067299 */ /* 0x000fe60008011605 */
[----:B------:R-:W-:Y:S01]  /*5690*/  UMOV UR5, UR15 ;  /* 0x0000000f00057c82 */ /* 0x000fe20008000000 */
[----:B------:R-:W-:Y:S02]  /*56a0*/  USEL UR6, UR37, UR6, !UP0 ;  /* 0x0000000625067287 */ /* 0x000fe4000c000000 */
[----:B------:R-:W-:Y:S01]  /*56b0*/  @UP1 USHF.R.U32.HI UR7, URZ, UR57, UR5 ;  /* 0x00000039ff071299 */ /* 0x000fe20008011605 */
[----:B------:R-:W-:Y:S02]  /*56c0*/  UMOV UR8, UR9 ;  /* 0x0000000900087c82 */ /* 0x000fe40008000000 */
[----:B------:R-:W-:Y:S01]  /*56d0*/  UMOV UR5, UR17 ;  /* 0x0000001100057c82 */ /* 0x000fe20008000000 */
[----:B------:R-:W-:Y:S02]  /*56e0*/  UIMAD.WIDE.U32 UR12, UR7, UR42, URZ ;  /* 0x0000002a070c72a5 */ /* 0x000fe4000f8e00ff */
[----:B------:R-:W-:Y:S02]  /*56f0*/  @UP2 USHF.R.U32.HI UR4, URZ, UR43, UR8 ;  /* 0x0000002bff042299 */ /* 0x000fe40008011608 */
[----:B------:R-:W-:Y:S02]  /*5700*/  USHF.R.U32.HI UR5, URZ, UR57, UR5 ;  /* 0x00000039ff057299 */ /* 0x000fe40008011605 */
[----:B------:R-:W-:Y:S02]  /*5710*/  UIMAD UR4, UR10, UR4, URZ ;  /* 0x000000040a0472a4 */ /* 0x000fe4000f8e02ff */
[----:B------:R-:W-:Y:S02]  /*5720*/  USEL UR5, UR38, UR5, !UP1 ;  /* 0x0000000526057287 */ /* 0x000fe4000c800000 */
[----:B------:R-:W-:Y:S01]  /*5730*/  UISETP.GE.AND UP0, UPT, UR6, UR4, UPT ;  /* 0x000000040600728c */ /* 0x000fe2000bf06270 */
[----:B------:R-:W-:Y:S01]  /*5740*/  UMOV UR8, UR13 ;  /* 0x0000000d00087c82 */ /* 0x000fe20008000000 */
[----:B------:R-:W-:Y:S02]  /*5750*/  UIMAD.WIDE.U32 UR12, UR6, UR42, URZ ;  /* 0x0000002a060c72a5 */ /* 0x000fe4000f8e00ff */
[----:B------:R-:W-:Y:S04]  /*5760*/  @UP2 USHF.R.U32.HI UR7, URZ, UR43, UR8 ;  /* 0x0000002bff072299 */ /* 0x000fe80008011608 */
[----:B------:R-:W-:Y:S01]  /*5770*/  UIMAD UR8, UR10, UR7, URZ ;  /* 0x000000070a0872a4 */ /* 0x000fe2000f8e02ff */
[----:B------:R-:W-:Y:S03]  /*5780*/  UMOV UR4, UR13 ;  /* 0x0000000d00047c82 */ /* 0x000fe60008000000 */
[----:B------:R-:W-:Y:S02]  /*5790*/  UISETP.GE.OR UP0, UPT, UR5, UR8, UP0 ;  /* 0x000000080500728c */ /* 0x000fe40008706670 */
[----:B------:R-:W-:Y:S02]  /*57a0*/  USHF.R.U32.HI UR4, URZ, UR43, UR4 ;  /* 0x0000002bff047299 */ /* 0x000fe40008011604 */
[----:B------:R-:W-:Y:S02]  /*57b0*/  UIMAD.WIDE.U32 UR8, UR5, UR42, URZ ;  /* 0x0000002a050872a5 */ /* 0x000fe4000f8e00ff */
[----:B------:R-:W-:Y:S02]  /*57c0*/  USEL UR12, UR6, UR4, !UP2 ;  /* 0x00000004060c7287 */ /* 0x000fe4000d000000 */
[----:B------:R-:W-:Y:S02]  /*57d0*/  UIADD3 UR8, UPT, UPT, -UR5, URZ, URZ ;  /* 0x000000ff05087290 */ /* 0x000fe4000fffe1ff */
[----:B------:R-:W-:Y:S01]  /*57e0*/  UIADD3 UR11, UPT, UPT, -UR12, URZ, URZ ;  /* 0x000000ff0c0b7290 */ /* 0x000fe2000fffe1ff */
[----:B------:R-:W-:Y:S01]  /*57f0*/  @!UP0 UMOV UR4, UR9 ;  /* 0x0000000900048c82 */ /* 0x000fe20008000000 */
[----:B------:R-:W-:Y:S02]  /*5800*/  UIADD3 UR9, UPT, UPT, -UR6, URZ, URZ ;  /* 0x000000ff06097290 */ /* 0x000fe4000fffe1ff */
[----:B------:R-:W-:Y:S02]  /*5810*/  @!UP0 USHF.R.U32.HI UR4, URZ, UR43, UR4 ;  /* 0x0000002bff048299 */ /* 0x000fe40008011604 */
[----:B------:R-:W-:Y:S02]  /*5820*/  UIMAD UR11, UR10, UR11, UR6 ;  /* 0x0000000b0a0b72a4 */ /* 0x000fe4000f8e0206 */
[----:B------:R-:W-:Y:S04]  /*5830*/  @!UP0 USEL UR4, UR5, UR4, !UP2 ;  /* 0x0000000405048287 */ /* 0x000fe8000d000000 */
[----:B------:R-:W-:Y:S02]  /*5840*/  @!UP0 UIMAD UR11, UR7, UR11, UR4 ;  /* 0x0000000b070b82a4 */ /* 0x000fe4000f8e0204 */
[----:B------:R-:W-:Y:S02]  /*5850*/  @!UP0 UIADD3 UR12, UPT, UPT, UR12, -UR4, URZ ;  /* 0x800000040c0c8290 */ /* 0x000fe4000fffe0ff */
[----:B------:R-:W-:Y:S02]  /*5860*/  UIMAD UR7, UR41, UR8, UR38 ;  /* 0x00000008290772a4 */ /* 0x000fe4000f8e0226 */
[----:B------:R-:W-:Y:S02]  /*5870*/  @!UP0 UIMAD UR6, UR12, UR10, UR5 ;  /* 0x0000000a0c0682a4 */ /* 0x000fe4000f8e0205 */
[----:B------:R-:W-:Y:S01]  /*5880*/  UIMAD UR4, UR58, UR9, UR37 ;  /* 0x000000093a0472a4 */ /* 0x000fe2000f8e0225 */
[----:B------:R-:W-:Y:S02]  /*5890*/  @!UP0 UMOV UR5, UR11 ;  /* 0x0000000b00058c82 */ /* 0x000fe40008000000 */
[----:B------:R-:W-:Y:S02]  /*58a0*/  UIMAD UR38, UR5, UR41, UR7 ;  /* 0x00000029052672a4 */ /* 0x000fe4000f8e0207 */
[----:B------:R-:W-:Y:S11]  /*58b0*/  UIMAD UR37, UR6, UR58, UR4 ;  /* 0x0000003a062572a4 */ /* 0x000ff6000f8e0204 */
[----:B------:R-:W-:Y:S01]  /*58c0*/  @!UPT UIADD3 URZ, UPT, UPT, URZ, URZ, URZ ;  /* 0x000000fffffff290 */ /* 0x000fe2000fffe0ff */
.L_x_97:
[----:B------:R-:W-:Y:S02]  /*58d0*/  UISETP.NE.AND UP0, UPT, UR40, 0x1, UPT ;  /* 0x000000012800788c */ /* 0x000fe4000bf05270 */
[----:B------:R-:W-:Y:S02]  /*58e0*/  UISETP.NE.AND UP1, UPT, UR55, URZ, UPT ;  /* 0x000000ff3700728c */ /* 0x000fe4000bf25270 */
[----:B------:R-:W-:Y:S04]  /*58f0*/  UIADD3 UR49, UPT, UPT, UR18, 0x1, URZ ;  /* 0x0000000112317890 */ /* 0x000fe8000fffe0ff */
[----:B------:R-:W-:Y:S02]  /*5900*/  PLOP3.LUT P1, PT, PT, PT, UP1, 0x80, 0x8 ;  /* 0x000000000008781c */ /* 0x000fe40003f2f018 */
[----:B------:R-:W-:Y:S01]  /*5910*/  PLOP3.LUT P0, PT, PT, PT, UP1, 0x80, 0x8 ;  /* 0x000000000008781c */ /* 0x000fe20003f0f018 */
[----:B------:R-:W1:Y:S01]  /*5920*/  @!UP0 LDCU.128 UR12, c[0x0][0xb10] ;  /* 0x00016200ff0c87ac */ /* 0x000e620008000c00 */
[----:B------:R-:W2:Y:S09]  /*5930*/  @!UP0 LDCU UR5, c[0x0][0xb0c] ;  /* 0x00016180ff0587ac */ /* 0x000eb20008000800 */
[----:B------:R-:W-:Y:S01]  /*5940*/  @P1 SHF.R.U32.HI R4, RZ, 0x10, R5 ;  /* 0x00000010ff041819 */ /* 0x000fe20000011605 */
[----:B------:R-:W3:Y:S03]  /*5950*/  @!UP0 LDCU UR10, c[0x0][0xb20] ;  /* 0x00016400ff0a87ac */ /* 0x000ee60008000800 */
[----:B------:R-:W-:Y:S01]  /*5960*/  @P0 R2UR UR60, R4 ;  /* 0x00000000043c02ca */ /* 0x000fe200000e0000 */
[----:B-1----:R-:W-:Y:S02]  /*5970*/  UIMAD.WIDE.U32 UR8, UR38, UR12, URZ ;  /* 0x0000000c260872a5 */ /* 0x002fe4000f8e00ff */
[----:B------:R-:W-:Y:S02]  /*5980*/  UIMAD.WIDE.U32 UR6, UR37, UR15, URZ ;  /* 0x0000000f250672a5 */ /* 0x000fe4000f8e00ff */
[----:B------:R-:W-:Y:S03]  /*5990*/  @!UP0 UISETP.NE.AND UP1, UPT, UR14, 0x1, UPT ;  /* 0x000000010e00888c */ /* 0x000fe6000bf25270 */
[----:B------:R-:W-:Y:S01]  /*59a0*/  @!UP0 UMOV UR4, UR9 ;  /* 0x0000000900048c82 */ /* 0x000fe20008000000 */
[----:B--2---:R-:W-:Y:S02]  /*59b0*/  @!UP0 UISETP.NE.AND UP2, UPT, UR5, 0x1, UPT ;  /* 0x000000010500888c */ /* 0x004fe4000bf45270 */
[----:B------:R-:W-:Y:S01]  /*59c0*/  @!UP0 USHF.R.U32.HI UR4, URZ, UR13, UR4 ;  /* 0x0000000dff048299 */ /* 0x000fe20008011604 */
[----:B------:R-:W-:Y:S02]  /*59d0*/  @!UP0 UMOV UR6, UR7 ;  /* 0x0000000700068c82 */ /* 0x000fe40008000000 */
[----:B---3--:R-:W-:Y:S02]  /*59e0*/  @!UP0 USHF.R.U32.HI UR6, URZ, UR10, UR6 ;  /* 0x0000000aff068299 */ /* 0x008fe40008011606 */
[----:B------:R-:W-:Y:S02]  /*59f0*/  @!UP0 USEL UR7, UR38, UR4, !UP2 ;  /* 0x0000000426078287 */ /* 0x000fe4000d000000 */
[----:B------:R-:W-:Y:S04]  /*5a00*/  @!UP0 USEL UR6, UR37, UR6, !UP1 ;  /* 0x0000000625068287 */ /* 0x000fe8000c800000 */
[----:B------:R-:W-:Y:S02]  /*5a10*/  @!UP0 UIADD3 UR4, UPT, UPT, -UR7, UR6, URZ ;  /* 0x0000000607048290 */ /* 0x000fe4000fffe1ff */
[----:B------:R-:W-:Y:S02]  /*5a20*/  @!UP0 UIADD3 UR6, UPT, UPT, UR7, -UR6, URZ ;  /* 0x8000000607068290 */ /* 0x000fe4000fffe0ff */
[----:B------:R-:W-:Y:S02]  /*5a30*/  UIADD3 UR7, UPT, UPT, UR39, 0x200, URZ ;  /* 0x0000020027077890 */ /* 0x000fe4000fffe0ff */
[----:B------:R-:W-:Y:S02]  /*5a40*/  @!UP0 UIMAD UR38, UR4, UR5, UR38 ;  /* 0x00000005042682a4 */ /* 0x000fe4000f8e0226 */
[----:B------:R-:W-:Y:S02]  /*5a50*/  @!UP0 UIMAD UR37, UR6, UR14, UR37 ;  /* 0x0000000e062582a4 */ /* 0x000fe4000f8e0225 */
[----:B------:R-:W-:Y:S09]  /*5a60*/  ULOP3.LUT UP0, URZ, UR7, 0x1b0, URZ, 0xc0, !UPT ;  /* 0x000001b007ff7892 */ /* 0x000ff2000f80c0ff */
[----:B------:R-:W-:Y:S05]  /*5a70*/  BRA.U !UP0, `(.L_x_98) ;  /* 0x00000001087c7547 */ /* 0x000fea000b800000 */
[----:B------:R-:W1:Y:S01]  /*5a80*/  LDCU.64 UR8, c[0x4][0x80] ;  /* 0x01001000ff0877ac */ /* 0x000e620008000a00 */
[----:B------:R-:W-:Y:S01]  /*5a90*/  MOV R16, 0x0 ;  /* 0x0000000000107802 */ /* 0x000fe20000000f00 */
[----:B------:R-:W-:Y:S02]  /*5aa0*/  HFMA2 R12, -RZ, RZ, 0, 5.9604644775390625e-08 ;  /* 0x00000001ff0c7431 */ /* 0x000fe400000001ff */
[----:B------:R-:W-:Y:S01]  /*5ab0*/  IMAD.MOV.U32 R8, RZ, RZ, 0x70 ;  /* 0x00000070ff087424 */ /* 0x000fe200078e00ff */
[----:B------:R2:W3:Y:S01]  /*5ac0*/  LDC.64 R14, c[0x4][R16] ;  /* 0x01000000100e7b82 */ /* 0x0004e20000000a00 */
[----:B------:R-:W4:Y:S01]  /*5ad0*/  LDCU.64 UR6, c[0x4][0x88] ;  /* 0x01001100ff0677ac */ /* 0x000f220008000a00 */
[----:B------:R-:W-:Y:S01]  /*5ae0*/  IMAD.MOV.U32 R13, RZ, RZ, RZ ;  /* 0x000000ffff0d7224 */ /* 0x000fe200078e00ff */
[----:B------:R-:W2:Y:S01]  /*5af0*/  LDCU.64 UR4, c[0x4][0x8] ;  /* 0x01000100ff0477ac */ /* 0x000ea20008000a00 */
[----:B-1----:R-:W-:Y:S01]  /*5b00*/  MOV R5, UR9 ;  /* 0x0000000900057c02 */ /* 0x002fe20008000f00 */
[----:B------:R-:W-:Y:S01]  /*5b10*/  IMAD.U32 R4, RZ, RZ, UR8 ;  /* 0x00000008ff047e24 */ /* 0x000fe2000f8e00ff */
[----:B----4-:R-:W-:Y:S01]  /*5b20*/  MOV R7, UR7 ;  /* 0x0000000700077c02 */ /* 0x010fe20008000f00 */
[----:B------:R-:W-:Y:S01]  /*5b30*/  IMAD.U32 R6, RZ, RZ, UR6 ;  /* 0x00000006ff067e24 */ /* 0x000fe2000f8e00ff */
[----:B--2---:R-:W-:Y:S01]  /*5b40*/  MOV R11, UR5 ;  /* 0x00000005000b7c02 */ /* 0x004fe20008000f00 */
[----:B------:R-:W-:Y:S02]  /*5b50*/  IMAD.U32 R10, RZ, RZ, UR4 ;  /* 0x00000004ff0a7e24 */ /* 0x000fe4000f8e00ff */
[----:B------:R-:W-:Y:S07]  /*5b60*/  LEPC R20, `(.L_x_99) ;  /* 0x000000001014794e */ /* 0x000fee0000000000 */
[----:B---3-5:R-:W-:Y:S05]  /*5b70*/  CALL.ABS.NOINC R14 ;  /* 0x000000000e007343 */ /* 0x028fea0003c00000 */
.L_x_99:
[----:B------:R-:W1:Y:S01]  /*5b80*/  LDCU.64 UR8, c[0x4][0x80] ;  /* 0x01001000ff0877ac */ /* 0x000e620008000a00 */
[----:B------:R-:W2:Y:S01]  /*5b90*/  LDC.64 R16, c[0x4][R16] ;  /* 0x0100000010107b82 */ /* 0x000ea20000000a00 */
[----:B------:R-:W-:Y:S02]  /*5ba0*/  HFMA2 R12, -RZ, RZ, 0, 5.9604644775390625e-08 ;  /* 0x00000001ff0c7431 */ /* 0x000fe400000001ff */
[----:B------:R-:W-:Y:S02]  /*5bb0*/  IMAD.MOV.U32 R8, RZ, RZ, 0x70 ;  /* 0x00000070ff087424 */ /* 0x000fe400078e00ff */
[----:B------:R-:W-:Y:S01]  /*5bc0*/  IMAD.MOV.U32 R13, RZ, RZ, RZ ;  /* 0x000000ffff0d7224 */ /* 0x000fe200078e00ff */
[----:B------:R-:W3:Y:S01]  /*5bd0*/  LDCU.64 UR6, c[0x4][0x88] ;  /* 0x01001100ff0677ac */ /* 0x000ee20008000a00 */
[----:B------:R-:W4:Y:S01]  /*5be0*/  LDCU.64 UR4, c[0x4][0x8] ;  /* 0x01000100ff0477ac */ /* 0x000f220008000a00 */
[----:B-1----:R-:W-:Y:S02]  /*5bf0*/  MOV R4, UR8 ;  /* 0x0000000800047c02 */ /* 0x002fe40008000f00 */
[----:B------:R-:W-:Y:S02]  /*5c00*/  MOV R5, UR9 ;  /* 0x0000000900057c02 */ /* 0x000fe40008000f00 */
[----:B---3--:R-:W-:Y:S01]  /*5c10*/  MOV R7, UR7 ;  /* 0x0000000700077c02 */ /* 0x008fe20008000f00 */
[----:B------:R-:W-:Y:S01]  /*5c20*/  IMAD.U32 R6, RZ, RZ, UR6 ;  /* 0x00000006ff067e24 */ /* 0x000fe2000f8e00ff */
[----:B----4-:R-:W-:Y:S01]  /*5c30*/  MOV R11, UR5 ;  /* 0x00000005000b7c02 */ /* 0x010fe20008000f00 */
[----:B------:R-:W-:Y:S02]  /*5c40*/  IMAD.U32 R10, RZ, RZ, UR4 ;  /* 0x00000004ff0a7e24 */ /* 0x000fe4000f8e00ff */
[----:B------:R-:W-:Y:S07]  /*5c50*/  LEPC R20, `(.L_x_98) ;  /* 0x000000001014794e */ /* 0x000fee0000000000 */
[----:B--2---:R-:W-:Y:S05]  /*5c60*/  CALL.ABS.NOINC R16 ;  /* 0x0000000010007343 */ /* 0x004fea0003c00000 */
.L_x_98:
[----:B------:R-:W-:Y:S01]  /*5c70*/  PLOP3.LUT P1, PT, PT, PT, PT, 0x8, 0x80 ;  /* 0x000000000080781c */ /* 0x000fe20003f2e170 */
[----:B------:R-:W-:Y:S01]  /*5c80*/  UISETP.NE.AND UP1, UPT, UR63, URZ, UPT ;  /* 0x000000ff3f00728c */ /* 0x000fe2000bf25270 */
[----:B------:R1:W5:Y:S01]  /*5c90*/  LDL R17, [R1+0x50] ;  /* 0x0000500001117983 */ /* 0x0003620000100800 */
[----:B------:R-:W2:Y:S01]  /*5ca0*/  LDC.64 R6, c[0x0][0x890] ;  /* 0x00022400ff067b82 */ /* 0x000ea20000000a00 */
[----:B------:R-:W3:Y:S03]  /*5cb0*/  S2R R16, SR_TID.X ;  /* 0x0000000000107919 */ /* 0x000ee60000002100 */
[----:B------:R-:W-:Y:S04]  /*5cc0*/  PLOP3.LUT P0, PT, PT, PT, UP1, 0x80, 0x8 ;  /* 0x000000000008781c */ /* 0x000fe80003f0f018 */
[----:B------:R-:W4:Y:S01]  /*5cd0*/  LDC.64 R4, c[0x0][0x8b0] ;  /* 0x00022c00ff047b82 */ /* 0x000f220000000a00 */
[----:B------:R-:W1:Y:S01]  /*5ce0*/  @UP1 LDCU.64 UR4, c[0x0][0x888] ;  /* 0x00011100ff0417ac */ /* 0x000e620008000a00 */
[----:B--2---:R-:W-:Y:S01]  /*5cf0*/  ISETP.NE.U32.AND P3, PT, R6, RZ, PT ;  /* 0x000000ff0600720c */ /* 0x004fe20003f65070 */
[----:B-1----:R-:W-:Y:S03]  /*5d00*/  @UP1 UISETP.NE.U32.AND UP0, UPT, UR4, URZ, UPT ;  /* 0x000000ff0400128c */ /* 0x002fe6000bf05070 */
[----:B------:R-:W-:Y:S02]  /*5d10*/  ISETP.NE.AND.EX P3, PT, R7, RZ, PT, P3 ;  /* 0x000000ff0700720c */ /* 0x000fe40003f65330 */
[----:B----4-:R-:W-:Y:S01]  /*5d20*/  ISETP.NE.U32.AND P4, PT, R4, RZ, PT ;  /* 0x000000ff0400720c */ /* 0x010fe20003f85070 */
[----:B------:R-:W-:Y:S01]  /*5d30*/  @UP1 UISETP.NE.AND.EX UP0, UPT, UR5, URZ, UPT, UP0 ;  /* 0x000000ff0500128c */ /* 0x000fe2000bf05300 */
[----:B------:R-:W-:Y:S02]  /*5d40*/  @P0 PLOP3.LUT P1, PT, P3, PT, PT, 0x80, 0x8 ;  /* 0x000000000008081c */ /* 0x000fe40001f2f070 */
[----:B------:R-:W-:Y:S01]  /*5d50*/  ISETP.NE.AND.EX P4, PT, R5, RZ, PT, P4 ;  /* 0x000000ff0500720c */ /* 0x000fe20003f85340 */
[----:B------:R-:W-:Y:S06]  /*5d60*/  @UP1 USEL UR4, URZ, 0xffffffff, UP0 ;  /* 0xffffffffff041887 */ /* 0x000fec0008000000 */
[----:B---3--:R-:W-:Y:S06]  /*5d70*/  @!P3 BRA `(.L_x_100) ;  /* 0x00000000003cb947 */ /* 0x008fec0003800000 */
[----:B------:R-:W1:Y:S01]  /*5d80*/  LDC.64 R8, c[0x0][0x888] ;  /* 0x00022200ff087b82 */ /* 0x000e620000000a00 */
[----:B------:R-:W2:Y:S01]  /*5d90*/  LDCU.64 UR6, c[0x0][0x358] ;  /* 0x00006b00ff0677ac */ /* 0x000ea20008000a00 */
[----:B------:R-:W-:Y:S02]  /*5da0*/  IMAD.MOV.U32 R3, RZ, RZ, 0x1 ;  /* 0x00000001ff037424 */ /* 0x000fe400078e00ff */
[----:B------:R-:W-:Y:S01]  /*5db0*/  IMAD.MOV.U32 R0, RZ, RZ, 0x1 ;  /* 0x00000001ff007424 */ /* 0x000fe200078e00ff */
[----:B-1----:R-:W-:Y:S04]  /*5dc0*/  ISETP.NE.U32.AND P2, PT, R8, RZ, PT ;  /* 0x000000ff0800720c */ /* 0x002fe80003f45070 */
[----:B------:R-:W-:Y:S11]  /*5dd0*/  ISETP.NE.AND.EX P2, PT, R9, RZ, PT, P2 ;  /* 0x000000ff0900720c */ /* 0x000ff60003f45320 */
[----:B------:R-:W-:Y:S02]  /*5de0*/  @!UPT UIADD3 URZ, UPT, UPT, URZ, URZ, URZ ;  /* 0x000000fffffff290 */ /* 0x000fe4000fffe0ff */
[----:B------:R-:W1:Y:S01]  /*5df0*/  @P2 LDC.64 R8, c[0x0][0x888] ;  /* 0x00022200ff082b82 */ /* 0x000e620000000a00 */
[----:B------:R-:W-:Y:S01]  /*5e00*/  @P2 IMAD R6, R6, UR36, RZ ;  /* 0x0000002406062c24 */ /* 0x000fe2000f8e02ff */
[----:B-----5:R-:W-:Y:S04]  /*5e10*/  @P2 PRMT R17, R3, 0x7610, R17 ;  /* 0x0000761003112816 */ /* 0x020fe80000000011 */
[----:B------:R-:W-:Y:S05]  /*5e20*/  @!P2 PRMT R17, R0, 0x7610, R17 ;  /* 0x000076100011a816 */ /* 0x000fea0000000011 */
[----:B------:R3:W-:Y:S01]  /*5e30*/  STL.S16 [R1+0x50], R17 ;  /* 0x0000501101007387 */ /* 0x0007e20000100600 */
[----:B-1----:R-:W-:Y:S05]  /*5e40*/  @P2 IMAD.WIDE R8, R6, 0x4, R8 ;  /* 0x0000000406082825 */ /* 0x002fea00078e0208 */
[----:B--2---:R3:W5:Y:S02]  /*5e50*/  @P2 LDG.E R164, desc[UR6][R8.64] ;  /* 0x0000000608a42981 */ /* 0x004764000c1e1900 */
[----:B---3--:R-:W1:Y:S02]  /*5e60*/  @!P2 LDC R164, c[0x0][0x880] ;  /* 0x00022000ffa4ab82 */ /* 0x008e640000000800 */
.L_x_100:
[----:B------:R-:W-:Y:S05]  /*5e70*/  @!P4 BRA `(.L_x_101) ;  /* 0x000000000028c947 */ /* 0x000fea0003800000 */
[----:B------:R-:W2:Y:S01]  /*5e80*/  LDC.64 R6, c[0x0][0x8a8] ;  /* 0x00022a00ff067b82 */ /* 0x000ea20000000a00 */
[----:B------:R-:W3:Y:S01]  /*5e90*/  LDCU.64 UR6, c[0x0][0x358] ;  /* 0x00006b00ff0677ac */ /* 0x000ee20008000a00 */
[----:B--2---:R-:W-:Y:S04]  /*5ea0*/  ISETP.NE.U32.AND P2, PT, R6, RZ, PT ;  /* 0x000000ff0600720c */ /* 0x004fe80003f45070 */
[----:B------:R-:W-:Y:S11]  /*5eb0*/  ISETP.NE.AND.EX P2, PT, R7, RZ, PT, P2 ;  /* 0x000000ff0700720c */ /* 0x000ff60003f45320 */
[----:B------:R-:W-:Y:S02]  /*5ec0*/  @!UPT UIADD3 URZ, UPT, UPT, URZ, URZ, URZ ;  /* 0x000000fffffff290 */ /* 0x000fe4000fffe0ff */
[----:B------:R-:W2:Y:S01]  /*5ed0*/  @P2 LDC.64 R6, c[0x0][0x8a8] ;  /* 0x00022a00ff062b82 */ /* 0x000ea20000000a00 */
[----:B------:R-:W-:Y:S04]  /*5ee0*/  @P2 IMAD R4, R4, UR36, RZ ;  /* 0x0000002404042c24 */ /* 0x000fe8000f8e02ff */
[----:B--2---:R-:W-:Y:S05]  /*5ef0*/  @P2 IMAD.WIDE R6, R4, 0x4, R6 ;  /* 0x0000000404062825 */ /* 0x004fea00078e0206 */
[----:B---3-5:R2:W5:Y:S02]  /*5f00*/  @P2 LDG.E R152, desc[UR6][R6.64] ;  /* 0x0000000606982981 */ /* 0x028564000c1e1900 */
[----:B--2---:R-:W3:Y:S02]  /*5f10*/  @!P2 LDC R152, c[0x0][0x8a0] ;  /* 0x00022800ff98ab82 */ /* 0x004ee40000000800 */
.L_x_101:
[----:B-1---5:R-:W-:Y:S01]  /*5f20*/  @P0 FSETP.NEU.AND P4, PT, R164, RZ, PT ;  /* 0x000000ffa400020b */ /* 0x022fe20003f8d000 */
[----:B------:R-:W-:Y:S01]  /*5f30*/  IMAD.U32 R0, RZ, RZ, UR4 ;  /* 0x00000004ff007e24 */ /* 0x000fe2000f8e00ff */
[----:B------:R-:W-:Y:S01]  /*5f40*/  @P0 LOP3.LUT P2, RZ, R17, 0xff, RZ, 0xc0, !PT ;  /* 0x000000ff11ff0812 */ /* 0x000fe2000784c0ff */
[----:B------:R-:W-:Y:S01]  /*5f50*/  IMAD.SHL.U32 R4, R16, 0x20, RZ ;  /* 0x0000002010047824 */ /* 0x000fe200078e00ff */
[----:B------:R-:W-:Y:S01]  /*5f60*/  @P0 SEL R3, RZ, 0xffffffff, P4 ;  /* 0xffffffffff030807 */ /* 0x000fe20002000000 */
[----:B------:R-:W-:Y:S01]  /*5f70*/  IMAD.U32 R5, RZ, RZ, UR54 ;  /* 0x00000036ff057e24 */ /* 0x000fe2000f8e00ff */
[----:B------:R-:W-:Y:S01]  /*5f80*/  BSSY B1, `(.L_x_102) ;  /* 0x00000b3000017945 */ /* 0x000fe20003800000 */
[----:B------:R-:W-:Y:S01]  /*5f90*/  IMAD.U32 R153, RZ, RZ, UR45 ;  /* 0x0000002dff997e24 */ /* 0x000fe2000f8e00ff */
[----:B------:R-:W-:Y:S01]  /*5fa0*/  @P1 SEL R3, R0, R3, !P2 ;  /* 0x0000000300031207 */ /* 0x000fe20005000000 */
[----:B------:R-:W-:Y:S01]  /*5fb0*/  IMAD.SHL.U32 R0, R16, 0x4, RZ ;  /* 0x0000000410007824 */ /* 0x000fe200078e00ff */
[----:B------:R-:W-:Y:S02]  /*5fc0*/  PLOP3.LUT P5, PT, PT, PT, PT, 0x8, 0x80 ;  /* 0x000000000080781c */ /* 0x000fe40003fae170 */
[----:B------:R-:W-:Y:S02]  /*5fd0*/  CS2R R250, SRZ ;  /* 0x0000000000fa7805 */ /* 0x000fe4000001ff00 */
[----:B------:R-:W-:Y:S02]  /*5fe0*/  @P0 LOP3.LUT R3, R3, 0x1, RZ, 0xc0, !PT ;  /* 0x0000000103030812 */ /* 0x000fe400078ec0ff */
[----:B------:R-:W-:Y:S02]  /*5ff0*/  CS2R R248, SRZ ;  /* 0x0000000000f87805 */ /* 0x000fe4000001ff00 */
[----:B------:R-:W-:Y:S02]  /*6000*/  CS2R R242, SRZ ;  /* 0x0000000000f27805 */ /* 0x000fe4000001ff00 */
[----:B------:R-:W-:Y:S02]  /*6010*/  CS2R R240, SRZ ;  /* 0x0000000000f07805 */ /* 0x000fe4000001ff00 */
[----:B------:R-:W-:Y:S02]  /*6020*/  ISETP.NE.U32.OR P6, PT, R3, 0x1, !P0 ;  /* 0x000000010300780c */ /* 0x000fe400047c5470 */
[----:B------:R-:W-:Y:S02]  /*6030*/  CS2R R238, SRZ ;  /* 0x0000000000ee7805 */ /* 0x000fe4000001ff00 */
[----:B------:R-:W-:Y:S02]  /*6040*/  LOP3.LUT R3, R4, 0xc0, RZ, 0xc0, !PT ;  /* 0x000000c004037812 */ /* 0x000fe400078ec0ff */
[----:B------:R-:W-:Y:S02]  /*6050*/  CS2R R236, SRZ ;  /* 0x0000000000ec7805 */ /* 0x000fe4000001ff00 */
[----:B------:R-:W-:Y:S02]  /*6060*/  P2R R6, PR, RZ, 0x40 ;  /* 0x00000040ff067803 */ /* 0x000fe40000000000 */
[----:B------:R-:W-:Y:S02]  /*6070*/  CS2R R234, SRZ ;  /* 0x0000000000ea7805 */ /* 0x000fe4000001ff00 */
[----:B------:R-:W-:Y:S02]  /*6080*/  LOP3.LUT R0, R3, 0x18, R0, 0xf8, !PT ;  /* 0x0000001803007812 */ /* 0x000fe400078ef800 */
[----:B------:R-:W-:Y:S02]  /*6090*/  CS2R R232, SRZ ;  /* 0x0000000000e87805 */ /* 0x000fe4000001ff00 */
[----:B------:R-:W-:Y:S01]  /*60a0*/  LOP3.LUT R3, R5, 0x1, RZ, 0x3c, !PT ;  /* 0x0000000105037812 */ /* 0x000fe200078e3cff */
[----:B------:R1:W-:Y:S01]  /*60b0*/  STL [R1+0x5c], R6 ;  /* 0x00005c0601007387 */ /* 0x0003e20000100800 */
[----:B------:R-:W-:Y:S02]  /*60c0*/  LOP3.LUT R0, R0, 0xf20, R4, 0xf8, !PT ;  /* 0x00000f2000007812 */ /* 0x000fe400078ef804 */
[----:B------:R-:W-:Y:S02]  /*60d0*/  CS2R R230, SRZ ;  /* 0x0000000000e67805 */ /* 0x000fe4000001ff00 */
[----:B------:R-:W-:Y:S01]  /*60e0*/  LEA R5, R153, UR39, 0x3 ;  /* 0x0000002799057c11 */ /* 0x000fe2000f8e18ff */
[----:B------:R2:W-:Y:S01]  /*60f0*/  STL [R1+0x38], RZ ;  /* 0x000038ff01007387 */ /* 0x0005e20000100800 */
[----:B------:R-:W-:Y:S02]  /*6100*/  @P6 SHF.L.U32 R4, R3, 0x1f, RZ ;  /* 0x0000001f03046819 */ /* 0x000fe400000006ff */
[----:B------:R-:W-:Y:S02]  /*6110*/  CS2R R228, SRZ ;  /* 0x0000000000e47805 */ /* 0x000fe4000001ff00 */
[----:B------:R-:W-:Y:S01]  /*6120*/  LEA R0, R0, UR39, 0x1 ;  /* 0x0000002700007c11 */ /* 0x000fe2000f8e08ff */
[----:B------:R2:W-:Y:S01]  /*6130*/  STL [R1+0x3c], RZ ;  /* 0x00003cff01007387 */ /* 0x0005e20000100800 */
[----:B------:R4:W3:Y:S01]  /*6140*/  @P6 SYNCS.PHASECHK.TRANS64.TRYWAIT P0, [R5+URZ+0x50], R4 ;  /* 0x00005004050065a7 */ /* 0x0008e200080011ff */
[----:B------:R-:W-:Y:S02]  /*6150*/  CS2R R226, SRZ ;  /* 0x0000000000e27805 */ /* 0x000fe4000001ff00 */
[----:B------:R-:W-:Y:S01]  /*6160*/  CS2R R224, SRZ ;  /* 0x0000000000e07805 */ /* 0x000fe2000001ff00 */
[----:B------:R2:W-:Y:S01]  /*6170*/  STL [R1+0x30], RZ ;  /* 0x000030ff01007387 */ /* 0x0005e20000100800 */
[----:B------:R-:W-:Y:S01]  /*6180*/  IMAD R153, R153, 0xa000, R0 ;  /* 0x0000a00099997824 */ /* 0x000fe200078e0200 */
[----:B------:R-:W-:Y:S01]  /*6190*/  CS2R R218, SRZ ;  /* 0x0000000000da7805 */ /* 0x000fe2000001ff00 */
[----:B------:R-:W-:Y:S01]  /*61a0*/  IMAD.SHL.U32 R0, R16, 0x10, RZ ;  /* 0x0000001010007824 */ /* 0x000fe200078e00ff */
[----:B------:R2:W-:Y:S01]  /*61b0*/  STL [R1+0x34], RZ ;  /* 0x000034ff01007387 */ /* 0x0005e20000100800 */
[----:B------:R-:W-:Y:S02]  /*61c0*/  CS2R R216, SRZ ;  /* 0x0000000000d87805 */ /* 0x000fe4000001ff00 */
[----:B------:R-:W-:Y:S02]  /*61d0*/  CS2R R214, SRZ ;  /* 0x0000000000d67805 */ /* 0x000fe4000001ff00 */
[----:B------:R-:W-:Y:S01]  /*61e0*/  CS2R R212, SRZ ;  /* 0x0000000000d47805 */ /* 0x000fe2000001ff00 */
[----:B------:R2:W-:Y:S01]  /*61f0*/  STL [R1+0x28], RZ ;  /* 0x000028ff01007387 */ /* 0x0005e20000100800 */
[C---:B------:R-:W-:Y:S02]  /*6200*/  LOP3.LUT R7, R0.reuse, 0x20, RZ, 0xc0, !PT ;  /* 0x0000002000077812 */ /* 0x040fe400078ec0ff */
[----:B------:R-:W-:Y:S02]  /*6210*/  CS2R R210, SRZ ;  /* 0x0000000000d27805 */ /* 0x000fe4000001ff00 */
[----:B------:R-:W-:Y:S01]  /*6220*/  LOP3.LUT R0, R0, 0x40, RZ, 0xc0, !PT ;  /* 0x0000004000007812 */ /* 0x000fe200078ec0ff */
[----:B------:R2:W-:Y:S01]  /*6230*/  STL [R1+0x2c], RZ ;  /* 0x00002cff01007387 */ /* 0x0005e20000100800 */
[----:B-1----:R-:W-:Y:S01]  /*6240*/  IMAD.U32 R6, RZ, RZ, UR53 ;  /* 0x00000035ff067e24 */ /* 0x002fe2000f8e00ff */
[--C-:B------:R-:W-:Y:S02]  /*6250*/  IADD3 R8, PT, PT, -R7, 0x200, R153.reuse ;  /* 0x0000020007087810 */ /* 0x100fe40007ffe199 */
[----:B------:R-:W-:Y:S01]  /*6260*/  CS2R R208, SRZ ;  /* 0x0000000000d07805 */ /* 0x000fe2000001ff00 */
[----:B------:R2:W-:Y:S01]  /*6270*/  STL [R1+0x20], RZ ;  /* 0x000020ff01007387 */ /* 0x0005e20000100800 */
[----:B------:R-:W-:Y:S02]  /*6280*/  IADD3 R7, PT, PT, -R0, 0x200, R153 ;  /* 0x0000020000077810 */ /* 0x000fe40007ffe199 */
[----:B------:R-:W-:Y:S02]  /*6290*/  CS2R R202, SRZ ;  /* 0x0000000000ca7805 */ /* 0x000fe4000001ff00 */
[----:B------:R-:W-:Y:S01]  /*62a0*/  SHF.L.U32 R6, R6, 0x1f, RZ ;  /* 0x0000001f06067819 */ /* 0x000fe200000006ff */
[----:B------:R2:W-:Y:S01]  /*62b0*/  STL [R1+0x24], RZ ;  /* 0x000024ff01007387 */ /* 0x0005e20000100800 */
[----:B------:R-:W-:Y:S01]  /*62c0*/  IMAD.IADD R0, R8, 0x1, -R0 ;  /* 0x0000000108007824 */ /* 0x000fe200078e0a00 */
[----:B------:R-:W-:Y:S01]  /*62d0*/  CS2R R200, SRZ ;  /* 0x0000000000c87805 */ /* 0x000fe2000001ff00 */
[----:B----4-:R-:W-:Y:S01]  /*62e0*/  IMAD.U32 R4, RZ, RZ, UR46 ;  /* 0x0000002eff047e24 */ /* 0x010fe2000f8e00ff */
[----:B------:R2:W-:Y:S01]  /*62f0*/  STL [R1+0x18], RZ ;  /* 0x000018ff01007387 */ /* 0x0005e20000100800 */
[----:B------:R-:W-:Y:S02]  /*6300*/  CS2R R194, SRZ ;  /* 0x0000000000c27805 */ /* 0x000fe4000001ff00 */
[----:B------:R-:W-:Y:S02]  /*6310*/  CS2R R192, SRZ ;  /* 0x0000000000c07805 */ /* 0x000fe4000001ff00 */
[----:B------:R-:W-:Y:S01]  /*6320*/  CS2R R186, SRZ ;  /* 0x0000000000ba7805 */ /* 0x000fe2000001ff00 */
[----:B------:R2:W-:Y:S01]  /*6330*/  STL [R1+0x1c], RZ ;  /* 0x00001cff01007387 */ /* 0x0005e20000100800 */
[----:B------:R-:W-:Y:S02]  /*6340*/  LEA R4, R4, UR39, 0x3 ;  /* 0x0000002704047c11 */ /* 0x000fe4000f8e18ff */
[----:B------:R-:W-:Y:S02]  /*6350*/  CS2R R184, SRZ ;  /* 0x0000000000b87805 */ /* 0x000fe4000001ff00 */
[----:B------:R-:W-:Y:S01]  /*6360*/  CS2R R178, SRZ ;  /* 0x0000000000b27805 */ /* 0x000fe2000001ff00 */
[----:B------:R2:W-:Y:S01]  /*6370*/  STL [R1+0x10], RZ ;  /* 0x000010ff01007387 */ /* 0x0005e20000100800 */
[----:B------:R2:W1:Y:S01]  /*6380*/  SYNCS.PHASECHK.TRANS64.TRYWAIT P4, [R4+URZ+0xa0], R6 ;  /* 0x0000a006040075a7 */ /* 0x00046200080811ff */
[----:B------:R-:W-:Y:S02]  /*6390*/  CS2R R176, SRZ ;  /* 0x0000000000b07805 */ /* 0x000fe4000001ff00 */
[----:B------:R-:W-:Y:S01]  /*63a0*/  CS2R R170, SRZ ;  /* 0x0000000000aa7805 */ /* 0x000fe2000001ff00 */
[----:B------:R2:W-:Y:S01]  /*63b0*/  STL [R1+0x14], RZ ;  /* 0x000014ff01007387 */ /* 0x0005e20000100800 */
[----:B------:R-:W-:Y:S02]  /*63c0*/  CS2R R168, SRZ ;  /* 0x0000000000a87805 */ /* 0x000fe4000001ff00 */
[----:B------:R-:W-:Y:S02]  /*63d0*/  CS2R R162, SRZ ;  /* 0x0000000000a27805 */ /* 0x000fe4000001ff00 */
[----:B------:R-:W-:Y:S01]  /*63e0*/  CS2R R160, SRZ ;  /* 0x0000000000a07805 */ /* 0x000fe2000001ff00 */
[----:B------:R2:W-:Y:S04]  /*63f0*/  STL [R1+0x8], RZ ;  /* 0x000008ff01007387 */ /* 0x0005e80000100800 */
[----:B------:R2:W-:Y:S04]  /*6400*/  STL [R1+0xc], RZ ;  /* 0x00000cff01007387 */ /* 0x0005e80000100800 */
[----:B------:R2:W-:Y:S04]  /*6410*/  STL [R1], RZ ;  /* 0x000000ff01007387 */ /* 0x0005e80000100800 */
[----:B------:R2:W-:Y:S04]  /*6420*/  STL [R1+0x4], RZ ;  /* 0x000004ff01007387 */ /* 0x0005e80000100800 */
[----:B------:R2:W-:Y:S04]  /*6430*/  STL [R1+0x48], RZ ;  /* 0x000048ff01007387 */ /* 0x0005e80000100800 */
[----:B------:R2:W-:Y:S04]  /*6440*/  STL [R1+0x4c], RZ ;  /* 0x00004cff01007387 */ /* 0x0005e80000100800 */
[----:B------:R2:W-:Y:S04]  /*6450*/  STL [R1+0x40], RZ ;  /* 0x000040ff01007387 */ /* 0x0005e80000100800 */
[----:B------:R2:W-:Y:S04]  /*6460*/  STL [R1+0x44], RZ ;  /* 0x000044ff01007387 */ /* 0x0005e80000100800 */
[----:B------:R2:W-:Y:S04]  /*6470*/  STL [R1+0x68], R8 ;  /* 0x0000680801007387 */ /* 0x0005e80000100800 */
[----:B------:R2:W-:Y:S04]  /*6480*/  STL [R1+0x64], R7 ;  /* 0x0000640701007387 */ /* 0x0005e80000100800 */
[----:B------:R2:W-:Y:S01]  /*6490*/  STL [R1+0x60], R0 ;  /* 0x0000600001007387 */ /* 0x0005e20000100800 */
[----:B---3--:R-:W-:Y:S01]  /*64a0*/  @P6 PLOP3.LUT P5, PT, P0, PT, PT, 0x8, 0x80 ;  /* 0x000000000080681c */ /* 0x008fe200007ae170 */
[----:B------:R-:W-:Y:S01]  /*64b0*/  @!UPT UIADD3 URZ, UPT, UPT, URZ, URZ, URZ ;  /* 0x000000fffffff290 */ /* 0x000fe2000fffe0ff */
[----:B------:R-:W-:Y:S11]  /*64c0*/  @!P6 BRA `(.L_x_103) ;  /* 0x000000040078e947 */ /* 0x000ff60003800000 */
[----:B------:R-:W-:Y:S01]  /*64d0*/  FSETP.NEU.AND P2, PT, R164, RZ, PT ;  /* 0x000000ffa400720b */ /* 0x000fe20003f4d000 */
[----:B------:R-:W3:Y:S01]  /*64e0*/  LDL R9, [R1+0x58] ;  /* 0x0000580001097983 */ /* 0x000ee20000100800 */
[----:B------:R-:W-:Y:S01]  /*64f0*/  LOP3.LUT P1, RZ, R17, 0xff, RZ, 0xc0, !PT ;  /* 0x000000ff11ff7812 */ /* 0x000fe2000782c0ff */
[----:B------:R-:W-:Y:S01]  /*6500*/  BSSY B0, `(.L_x_104) ;  /* 0x000000f000007945 */ /* 0x000fe20003800000 */
[----:B--2---:R-:W-:Y:S01]  /*6510*/  SEL R0, RZ, 0xffffffff, P2 ;  /* 0xffffffffff007807 */ /* 0x004fe20001000000 */
[----:B------:R-:W2:Y:S01]  /*6520*/  LDL R8, [R1+0x54] ;  /* 0x0000540001087983 */ /* 0x000ea20000100800 */
[----:B------:R-:W-:Y:S01]  /*6530*/  IMAD.MOV.U32 R162, RZ, RZ, RZ ;  /* 0x000000ffffa27224 */ /* 0x000fe200078e00ff */
[----:B---3--:R-:W-:Y:S02]  /*6540*/  R2UR UR5, R9 ;  /* 0x00000000090572ca */ /* 0x008fe400000e0000 */
[----:B--2---:R-:W-:Y:S11]  /*6550*/  R2UR UR4, R8 ;  /* 0x00000000080472ca */ /* 0x004ff600000e0000 */
[----:B------:R-:W-:Y:S04]  /*6560*/  ISETP.NE.U32.AND P0, PT, RZ, UR5, PT ;  /* 0x00000005ff007c0c */ /* 0x000fe8000bf05070 */
[----:B------:R-:W-:Y:S04]  /*6570*/  ISETP.NE.AND.EX P0, PT, RZ, UR4, PT, P0 ;  /* 0x00000004ff007c0c */ /* 0x000fe8000bf05300 */
[----:B------:R-:W-:Y:S04]  /*6580*/  SEL R7, RZ, 0xffffffff, P0 ;  /* 0xffffffffff077807 */ /* 0x000fe80000000000 */
[----:B------:R-:W-:Y:S04]  /*6590*/  @P3 SEL R0, R7, R0, !P1 ;  /* 0x0000000007003207 */ /* 0x000fe80004800000 */
[----:B------:R-:W-:Y:S01]  /*65a0*/  LOP3.LUT R0, R0, 0x1, RZ, 0xc0, !PT ;  /* 0x0000000100007812 */ /* 0x000fe200078ec0ff */
[----:B------:R-:W-:Y:S06]  /*65b0*/  @!P5 BRA `(.L_x_105) ;  /* 0x00000000000cd947 */ /* 0x000fec0003800000 */
[----:B------:R-:W-:Y:S04]  /*65c0*/  SHF.L.U32 R3, R3, 0x1f, RZ ;  /* 0x0000001f03037819 */ /* 0x000fe800000006ff */
[----:B------:R-:W2:Y:S02]  /*65d0*/  SYNCS.PHASECHK.TRANS64.TRYWAIT P0, [R5+URZ+0x50], R3 ;  /* 0x00005003050075a7 */ /* 0x000ea400080011ff */
[----:B--2---:R-:W-:Y:S05]  /*65e0*/  @!P0 BRA `(.L_x_106) ;  /* 0x0000004400088947 */ /* 0x004fea0003800000 */
.L_x_105:
[----:B------:R-:W-:Y:S05]  /*65f0*/  BSYNC B0 ;  /* 0x0000000000007941 */ /* 0x000fea0003800000 */
.L_x_104:
[----:B------:R-:W3:Y:S01]  /*6600*/  LDL R7, [R1+0x60] ;  /* 0x0000600001077983 */ /* 0x000ee20000100800 */
[----:B------:R-:W-:Y:S02]  /*6610*/  ISETP.NE.U32.AND P0, PT, R0, 0x1, PT ;  /* 0x000000010000780c */ /* 0x000fe40003f05070 */
[----:B------:R-:W-:Y:S02]  /*6620*/  CS2R R30, SRZ ;  /* 0x00000000001e7805 */ /* 0x000fe4000001ff00 */
[----:B------:R-:W-:Y:S01]  /*6630*/  CS2R R28, SRZ ;  /* 0x00000000001c7805 */ /* 0x000fe2000001ff00 */
[----:B------:R-:W4:Y:S01]  /*6640*/  LDL R18, [R1+0x68] ;  /* 0x0000680001127983 */ /* 0x000f220000100800 */
[----:B------:R-:W-:Y:S02]  /*6650*/  CS2R R26, SRZ ;  /* 0x00000000001a7805 */ /* 0x000fe4000001ff00 */
[----:B------:R-:W-:Y:S01]  /*6660*/  CS2R R24, SRZ ;  /* 0x0000000000187805 */ /* 0x000fe2000001ff00 */
[----:B------:R-:W-:Y:S01]  /*6670*/  IMAD.MOV.U32 R11, RZ, RZ, RZ ;  /* 0x000000ffff0b7224 */ /* 0x000fe200078e00ff */
[----:B------:R-:W5:Y:S01]  /*6680*/  LDL R17, [R1+0x64] ;  /* 0x0000640001117983 */ /* 0x000f620000100800 */
[----:B------:R-:W-:Y:S02]  /*6690*/  CS2R R8, SRZ ;  /* 0x0000000000087805 */ /* 0x000fe4000001ff00 */
[----:B------:R-:W-:Y:S02]  /*66a0*/  CS2R R22, SRZ ;  /* 0x0000000000167805 */ /* 0x000fe4000001ff00 */
[----:B------:R-:W-:Y:S01]  /*66b0*/  CS2R R20, SRZ ;  /* 0x0000000000147805 */ /* 0x000fe2000001ff00 */
[----:B------:R1:W2:Y:S01]  /*66c0*/  LDL.LU R10, [R1+0x38] ;  /* 0x00003800010a7983 */ /* 0x0002a20000300800 */
[----:B------:R-:W-:Y:S02]  /*66d0*/  CS2R R14, SRZ ;  /* 0x00000000000e7805 */ /* 0x000fe4000001ff00 */
[----:B------:R-:W-:Y:S01]  /*66e0*/  CS2R R12, SRZ ;  /* 0x00000000000c7805 */ /* 0x000fe2000001ff00 */
[----:B------:R-:W-:Y:S01]  /*66f0*/  IMAD.MOV.U32 R163, RZ, RZ, RZ ;  /* 0x000000ffffa37224 */ /* 0x000fe200078e00ff */
[----:B------:R-:W-:Y:S01]  /*6700*/  @P0 LDS.128 R24, [R153+0x8200] ;  /* 0x0082000099180984 */ /* 0x000fe20000000c00 */
[----:B------:R-:W-:Y:S02]  /*6710*/  CS2R R160, SRZ ;  /* 0x0000000000a07805 */ /* 0x000fe4000001ff00 */
[----:B------:R-:W-:Y:S02]  /*6720*/  CS2R R170, SRZ ;  /* 0x0000000000aa7805 */ /* 0x000fe4000001ff00 */
[----:B------:R-:W-:Y:S02]  /*6730*/  CS2R R168, SRZ ;  /* 0x0000000000a87805 */ /* 0x000fe4000001ff00 */
[----:B------:R-:W-:Y:S02]  /*6740*/  CS2R R178, SRZ ;  /* 0x0000000000b27805 */ /* 0x000fe4000001ff00 */
[----:B------:R-:W-:Y:S02]  /*6750*/  CS2R R176, SRZ ;  /* 0x0000000000b07805 */ /* 0x000fe4000001ff00 */
[----:B------:R-:W-:Y:S01]  /*6760*/  CS2R R186, SRZ ;  /* 0x0000000000ba7805 */ /* 0x000fe2000001ff00 */
[----:B------:R-:W-:Y:S01]  /*6770*/  @P0 LDS.128 R160, [R153+0x200] ;  /* 0x0002000099a00984 */ /* 0x000fe20000000c00 */
[----:B------:R-:W-:Y:S02]  /*6780*/  CS2R R184, SRZ ;  /* 0x0000000000b87805 */ /* 0x000fe4000001ff00 */
[----:B------:R-:W-:Y:S02]  /*6790*/  CS2R R194, SRZ ;  /* 0x0000000000c27805 */ /* 0x000fe4000001ff00 */
        /* <DEDUP_REMOVED lines=22> */
[----:B------:R-:W-:Y:S01]  /*6900*/  CS2R R248, SRZ ;  /* 0x0000000000f87805 */ /* 0x000fe2000001ff00 */
[----:B------:R-:W-:Y:S04]  /*6910*/  @P0 LDS.128 R236, [R153+0x6200] ;  /* 0x0062000099ec0984 */ /* 0x000fe80000000c00 */
[----:B---3--:R-:W3:Y:S04]  /*6920*/  @P0 LDS.128 R28, [R7+0x6030] ;  /* 0x00603000071c0984 */ /* 0x008ee80000000c00 */
[----:B----4-:R-:W-:Y:S04]  /*6930*/  @P0 LDS.128 R20, [R18+0x8010] ;  /* 0x0080100012140984 */ /* 0x010fe80000000c00 */
[----:B-----5:R-:W-:Y:S04]  /*6940*/  @P0 LDS.128 R12, [R17+0x8020] ;  /* 0x00802000110c0984 */ /* 0x020fe80000000c00 */
[----:B--2---:R-:W2:Y:S04]  /*6950*/  @P0 LDS.128 R8, [R7+0x8030] ;  /* 0x0080300007080984 */ /* 0x004ea80000000c00 */
[----:B------:R4:W1:Y:S04]  /*6960*/  @P0 LDS.128 R168, [R18+0x10] ;  /* 0x0000100012a80984 */ /* 0x0008680000000c00 */
[----:B------:R4:W1:Y:S04]  /*6970*/  @P0 LDS.128 R176, [R17+0x20] ;  /* 0x0000200011b00984 */ /* 0x0008680000000c00 */
[----:B------:R4:W1:Y:S04]  /*6980*/  @P0 LDS.128 R184, [R7+0x30] ;  /* 0x0000300007b80984 */ /* 0x0008680000000c00 */
[----:B------:R4:W1:Y:S04]  /*6990*/  @P0 LDS.128 R200, [R18+0x2010] ;  /* 0x0020100012c80984 */ /* 0x0008680000000c00 */
[----:B------:R4:W1:Y:S04]  /*69a0*/  @P0 LDS.128 R208, [R17+0x2020] ;  /* 0x0020200011d00984 */ /* 0x0008680000000c00 */
[----:B------:R4:W1:Y:S04]  /*69b0*/  @P0 LDS.128 R212, [R7+0x2030] ;  /* 0x0020300007d40984 */ /* 0x0008680000000c00 */
[----:B---3--:R4:W-:Y:S04]  /*69c0*/  STL.64 [R1+0x40], R28 ;  /* 0x0000401c01007387 */ /* 0x0089e80000100a00 */
[----:B------:R4:W3:Y:S04]  /*69d0*/  @P0 LDS.128 R224, [R18+0x4010] ;  /* 0x0040100012e00984 */ /* 0x0008e80000000c00 */
[----:B------:R4:W-:Y:S04]  /*69e0*/  STL.64 [R1+0x48], R30 ;  /* 0x0000481e01007387 */ /* 0x0009e80000100a00 */
[----:B------:R4:W1:Y:S04]  /*69f0*/  @P0 LDS.128 R228, [R17+0x4020] ;  /* 0x0040200011e40984 */ /* 0x0008680000000c00 */
[----:B------:R4:W-:Y:S04]  /*6a00*/  STL.64 [R1], R24 ;  /* 0x0000001801007387 */ /* 0x0009e80000100a00 */
[----:B------:R4:W1:Y:S04]  /*6a10*/  @P0 LDS.128 R232, [R7+0x4030] ;  /* 0x0040300007e80984 */ /* 0x0008680000000c00 */
[----:B------:R4:W-:Y:S04]  /*6a20*/  STL.64 [R1+0x8], R26 ;  /* 0x0000081a01007387 */ /* 0x0009e80000100a00 */
[----:B------:R4:W1:Y:S04]  /*6a30*/  @P0 LDS.128 R240, [R18+0x6010] ;  /* 0x0060100012f00984 */ /* 0x0008680000000c00 */
[----:B--2---:R4:W-:Y:S04]  /*6a40*/  STL.64 [R1+0x30], R8 ;  /* 0x0000300801007387 */ /* 0x0049e80000100a00 */
[----:B------:R4:W2:Y:S04]  /*6a50*/  @P0 LDS.128 R248, [R17+0x6020] ;  /* 0x0060200011f80984 */ /* 0x0008a80000000c00 */
[----:B------:R4:W-:Y:S04]  /*6a60*/  STL.64 [R1+0x10], R20 ;  /* 0x0000101401007387 */ /* 0x0009e80000100a00 */
[----:B------:R4:W-:Y:S04]  /*6a70*/  STL.64 [R1+0x18], R22 ;  /* 0x0000181601007387 */ /* 0x0009e80000100a00 */
[----:B------:R4:W-:Y:S04]  /*6a80*/  STL.64 [R1+0x38], R10 ;  /* 0x0000380a01007387 */ /* 0x0009e80000100a00 */
[----:B------:R4:W-:Y:S04]  /*6a90*/  STL.64 [R1+0x20], R12 ;  /* 0x0000200c01007387 */ /* 0x0009e80000100a00 */
[----:B---3--:R4:W-:Y:S02]  /*6aa0*/  STL.64 [R1+0x28], R14 ;  /* 0x0000280e01007387 */ /* 0x0089e40000100a00 */
.L_x_103:
[----:B------:R-:W-:Y:S05]  /*6ab0*/  BSYNC B1 ;  /* 0x0000000000017941 */ /* 0x000fea0003800000 */
.L_x_102:
[----:B----4-:R-:W-:Y:S01]  /*6ac0*/  SHF.R.U32.HI R18, RZ, 0x5, R16 ;  /* 0x00000005ff127819 */ /* 0x010fe20000011610 */
[----:B--2---:R-:W-:Y:S04]  /*6ad0*/  IMAD.U32 R0, RZ, RZ, UR46 ;  /* 0x0000002eff007e24 */ /* 0x004fe8000f8e00ff */
[----:B------:R-:W-:Y:S05]  /*6ae0*/  IMAD R17, R0, 0xa0, R2 ;  /* 0x000000a000117824 */ /* 0x000fea00078e0202 */
[----:B------:R-:W-:Y:S04]  /*6af0*/  SHF.R.U32.HI R0, RZ, 0x15, R17 ;  /* 0x00000015ff007819 */ /* 0x000fe80000011611 */
[----:B------:R-:W-:Y:S01]  /*6b00*/  LOP3.LUT P0, RZ, R0, 0x3, R18, 0x48, !PT ;  /* 0x0000000300ff7812 */ /* 0x000fe20007804812 */
[----:B------:R-:W-:Y:S01]  /*6b10*/  @!UPT UIADD3 URZ, UPT, UPT, URZ, URZ, URZ ;  /* 0x000000fffffff290 */ /* 0x000fe2000fffe0ff */
[----:B-1----:R-:W-:Y:S11]  /*6b20*/  @P4 BRA `(.L_x_107) ;  /* 0x0000000000084947 */ /* 0x002ff60003800000 */
[----:B------:R-:W1:Y:S02]  /*6b30*/  SYNCS.PHASECHK.TRANS64.TRYWAIT P1, [R4+URZ+0xa0], R6 ;  /* 0x0000a006040075a7 */ /* 0x000e6400080211ff */
[----:B-1----:R-:W-:Y:S05]  /*6b40*/  @!P1 BRA `(.L_x_108) ;  /* 0x0000003c00c49947 */ /* 0x002fea0003800000 */
.L_x_107:
[----:B------:R-:W-:Y:S05]  /*6b50*/  @!P0 BRA `(.L_x_109) ;  /* 0x0000000000408947 */ /* 0x000fea0003800000 */
[----:B------:R-:W2:Y:S01]  /*6b60*/  LDCU.64 UR8, c[0x4][0x70] ;  /* 0x01000e00ff0877ac */ /* 0x000ea20008000a00 */
[----:B------:R-:W-:Y:S01]  /*6b70*/  MOV R15, 0x0 ;  /* 0x00000000000f7802 */ /* 0x000fe20000000f00 */
[----:B------:R-:W-:Y:S02]  /*6b80*/  HFMA2 R12, -RZ, RZ, 0, 5.9604644775390625e-08 ;  /* 0x00000001ff0c7431 */ /* 0x000fe400000001ff */
[----:B------:R-:W-:Y:S02]  /*6b90*/  IMAD.MOV.U32 R8, RZ, RZ, 0x192 ;  /* 0x00000192ff087424 */ /* 0x000fe400078e00ff */
[----:B------:R-:W-:Y:S01]  /*6ba0*/  IMAD.MOV.U32 R13, RZ, RZ, RZ ;  /* 0x000000ffff0d7224 */ /* 0x000fe200078e00ff */
[----:B------:R-:W3:Y:S01]  /*6bb0*/  LDCU.64 UR6, c[0x4][0x78] ;  /* 0x01000f00ff0677ac */ /* 0x000ee20008000a00 */
[----:B------:R-:W4:Y:S01]  /*6bc0*/  LDC.64 R14, c[0x4][R15] ;  /* 0x010000000f0e7b82 */ /* 0x000f220000000a00 */
[----:B------:R-:W5:Y:S01]  /*6bd0*/  LDCU.64 UR4, c[0x4][0x10] ;  /* 0x01000200ff0477ac */ /* 0x000f620008000a00 */
[----:B--2---:R-:W-:Y:S01]  /*6be0*/  MOV R5, UR9 ;  /* 0x0000000900057c02 */ /* 0x004fe20008000f00 */
[----:B-1----:R-:W-:Y:S01]  /*6bf0*/  IMAD.U32 R4, RZ, RZ, UR8 ;  /* 0x00000008ff047e24 */ /* 0x002fe2000f8e00ff */
[----:B---3--:R-:W-:Y:S01]  /*6c00*/  MOV R7, UR7 ;  /* 0x0000000700077c02 */ /* 0x008fe20008000f00 */
[----:B------:R-:W-:Y:S01]  /*6c10*/  IMAD.U32 R6, RZ, RZ, UR6 ;  /* 0x00000006ff067e24 */ /* 0x000fe2000f8e00ff */
[----:B-----5:R-:W-:Y:S01]  /*6c20*/  MOV R11, UR5 ;  /* 0x00000005000b7c02 */ /* 0x020fe20008000f00 */
[----:B------:R-:W-:Y:S02]  /*6c30*/  IMAD.U32 R10, RZ, RZ, UR4 ;  /* 0x00000004ff0a7e24 */ /* 0x000fe4000f8e00ff */
[----:B------:R-:W-:Y:S07]  /*6c40*/  LEPC R20, `(.L_x_109) ;  /* 0x000000001014794e */ /* 0x000fee0000000000 */
[----:B----4-:R-:W-:Y:S05]  /*6c50*/  CALL.ABS.NOINC R14 ;  /* 0x000000000e007343 */ /* 0x010fea0003c00000 */
.L_x_109:
[----:B------:R-:W-:Y:S05]  /*6c60*/  WARPSYNC.ALL ;  /* 0x0000000000007948 */ /* 0x000fea0003800000 */
[C---:B------:R-:W-:Y:S01]  /*6c70*/  R2UR UR4, R17.reuse ;  /* 0x00000000110472ca */ /* 0x040fe200000e0000 */
[----:B------:R-:W-:Y:S05]  /*6c80*/  VIADD R0, R17, 0x20 ;  /* 0x0000002011007836 */ /* 0x000fea0000000000 */
[----:B------:R-:W-:Y:S04]  /*6c90*/  SHF.R.U32.HI R0, RZ, 0x15, R0 ;  /* 0x00000015ff007819 */ /* 0x000fe80000011600 */
[----:B------:R-:W-:Y:S03]  /*6ca0*/  LOP3.LUT P0, RZ, R0, 0x3, R18, 0x48, !PT ;  /* 0x0000000300ff7812 */ /* 0x000fe60007804812 */
[----:B------:R-:W2:Y:S10]  /*6cb0*/  LDTM.x32 R120, tmem[UR4] ;  /* 0x00000004007879ee */ /* 0x000eb400082c0000 */
[----:B--2---:R-:W-:Y:S05]  /*6cc0*/  @!P0 BRA `(.L_x_110) ;  /* 0x0000000000408947 */ /* 0x004fea0003800000 */
        /* <DEDUP_REMOVED lines=16> */
.L_x_110:
[----:B------:R-:W-:Y:S05]  /*6dd0*/  WARPSYNC.ALL ;  /* 0x0000000000007948 */ /* 0x000fea0003800000 */
[C---:B------:R-:W-:Y:S01]  /*6de0*/  R2UR UR4, R17.reuse ;  /* 0x00000000110472ca */ /* 0x040fe200000e0000 */
[----:B------:R-:W-:Y:S05]  /*6df0*/  VIADD R0, R17, 0x40 ;  /* 0x0000004011007836 */ /* 0x000fea0000000000 */
[----:B------:R-:W-:Y:S04]  /*6e00*/  SHF.R.U32.HI R0, RZ, 0x15, R0 ;  /* 0x00000015ff007819 */ /* 0x000fe80000011600 */
[----:B------:R-:W-:Y:S03]  /*6e10*/  LOP3.LUT P0, RZ, R0, 0x3, R18, 0x48, !PT ;  /* 0x0000000300ff7812 */ /* 0x000fe60007804812 */
[----:B------:R-:W2:Y:S10]  /*6e20*/  LDTM.x32 R88, tmem[UR4+0x20] ;  /* 0x00002004005879ee */ /* 0x000eb400082c0000 */
        /* <DEDUP_REMOVED lines=17> */
.L_x_111:
        /* <DEDUP_REMOVED lines=23> */
.L_x_112:
        /* <DEDUP_REMOVED lines=23> */
.L_x_113:
[----:B------:R-:W-:Y:S01]  /*7220*/  LOP3.LUT P1, R16, R16, 0x60, RZ, 0xc0, !PT ;  /* 0x0000006010107812 */ /* 0x000fe2000782c0ff */
[----:B------:R-:W-:Y:S01]  /*7230*/  IMAD.U32 R0, RZ, RZ, UR46 ;  /* 0x0000002eff007e24 */ /* 0x000fe2000f8e00ff */
[----:B------:R-:W-:Y:S05]  /*7240*/  WARPSYNC.ALL ;  /* 0x0000000000007948 */ /* 0x000fea0003800000 */
[----:B------:R-:W-:Y:S01]  /*7250*/  LEA R0, R0, UR39, 0x3 ;  /* 0x0000002700007c11 */ /* 0x000fe2000f8e18ff */
[----:B------:R-:W-:Y:S01]  /*7260*/  HADD2.F32 R154, -RZ, R160.H0_H0 ;  /* 0x200000a0ff9a7230 */ /* 0x000fe20000004100 */
[----:B------:R-:W2:Y:S01]  /*7270*/  LDL.LU R252, [R1+0x4c] ;  /* 0x00004c0001fc7983 */ /* 0x000ea20000300800 */
[----:B------:R-:W-:Y:S02]  /*7280*/  HADD2.F32 R159, -RZ, R162.H1_H1 ;  /* 0x300000a2ff9f7230 */ /* 0x000fe40000004100 */
[C---:B------:R-:W-:Y:S01]  /*7290*/  FMUL R15, R152.reuse, R133 ;  /* 0x00000085980f7220 */ /* 0x040fe20000400000 */
[----:B------:R-:W-:Y:S01]  /*72a0*/  R2UR UR4, R17 ;  /* 0x00000000110472ca */ /* 0x000fe200000e0000 */
[C---:B------:R-:W-:Y:S01]  /*72b0*/  FMUL R17, R152.reuse, R135 ;  /* 0x0000008798117220 */ /* 0x040fe20000400000 */
[C---:B------:R-:W-:Y:S01]  /*72c0*/  FMUL R18, R152.reuse, R136 ;  /* 0x0000008898127220 */ /* 0x040fe20000400000 */
[C---:B------:R-:W-:Y:S01]  /*72d0*/  FMUL R19, R152.reuse, R137 ;  /* 0x0000008998137220 */ /* 0x040fe20000400000 */
[C---:B------:R-:W-:Y:S01]  /*72e0*/  FMUL R20, R152.reuse, R138 ;  /* 0x0000008a98147220 */ /* 0x040fe20000400000 */
[----:B------:R-:W-:Y:S02]  /*72f0*/  HADD2.F32 R155, -RZ, R160.H1_H1 ;  /* 0x300000a0ff9b7230 */ /* 0x000fe40000004100 */
[C---:B------:R-:W-:Y:S01]  /*7300*/  FMUL R21, R152.reuse, R139 ;  /* 0x0000008b98157220 */ /* 0x040fe20000400000 */
[----:B------:R-:W-:Y:S02]  /*7310*/  HADD2.F32 R160, -RZ, R163.H0_H0 ;  /* 0x200000a3ffa07230 */ /* 0x000fe40000004100 */
[C---:B------:R-:W-:Y:S01]  /*7320*/  FMUL R22, R152.reuse, R140 ;  /* 0x0000008c98167220 */ /* 0x040fe20000400000 */
[----:B------:R-:W-:Y:S02]  /*7330*/  HADD2.F32 R199, -RZ, R203.H0_H0 ;  /* 0x200000cbffc77230 */ /* 0x000fe40000004100 */
[C---:B-1----:R-:W-:Y:S01]  /*7340*/  FMUL R4, R152.reuse, R122 ;  /* 0x0000007a98047220 */ /* 0x042fe20000400000 */
[----:B------:R-:W-:Y:S02]  /*7350*/  HADD2.F32 R205, -RZ, R210.H0_H0 ;  /* 0x200000d2ffcd7230 */ /* 0x000fe40000004100 */
[C---:B------:R-:W-:Y:S01]  /*7360*/  FMUL R5, R152.reuse, R123 ;  /* 0x0000007b98057220 */ /* 0x040fe20000400000 */
[C---:B------:R-:W-:Y:S01]  /*7370*/  FMUL R6, R152.reuse, R124 ;  /* 0x0000007c98067220 */ /* 0x040fe20000400000 */
[C---:B------:R-:W-:Y:S01]  /*7380*/  FMUL R7, R152.reuse, R125 ;  /* 0x0000007d98077220 */ /* 0x040fe20000400000 */
[C---:B------:R-:W-:Y:S01]  /*7390*/  FMUL R13, R152.reuse, R131 ;  /* 0x00000083980d7220 */ /* 0x040fe20000400000 */
[----:B------:R-:W-:Y:S01]  /*73a0*/  FMUL R14, R152, R132 ;  /* 0x00000084980e7220 */ /* 0x000fe20000400000 */
[--C-:B------:R-:W-:Y:S01]  /*73b0*/  HADD2.F32 R156, -RZ, R161.reuse.H0_H0 ;  /* 0x200000a1ff9c7230 */ /* 0x100fe20000004100 */
[----:B------:R-:W-:Y:S01]  /*73c0*/  ISETP.NE.AND P0, PT, R16, RZ, PT ;  /* 0x000000ff1000720c */ /* 0x000fe20003f05270 */
[C---:B------:R-:W-:Y:S01]  /*73d0*/  FMUL R16, R152.reuse, R134 ;  /* 0x0000008698107220 */ /* 0x040fe20000400000 */
[C---:B------:R-:W-:Y:S01]  /*73e0*/  FMUL R8, R152.reuse, R126 ;  /* 0x0000007e98087220 */ /* 0x040fe20000400000 */
[----:B------:R-:W-:Y:S02]  /*73f0*/  HADD2.F32 R157, -RZ, R161.H1_H1 ;  /* 0x300000a1ff9d7230 */ /* 0x000fe40000004100 */
[C---:B------:R-:W-:Y:S01]  /*7400*/  FMUL R9, R152.reuse, R127 ;  /* 0x0000007f98097220 */ /* 0x040fe20000400000 */
[----:B------:R-:W-:Y:S02]  /*7410*/  HADD2.F32 R161, -RZ, R163.H1_H1 ;  /* 0x300000a3ffa17230 */ /* 0x000fe40000004100 */
[C---:B------:R-:W-:Y:S01]  /*7420*/  FMUL R10, R152.reuse, R128 ;  /* 0x00000080980a7220 */ /* 0x040fe20000400000 */
[----:B------:R-:W-:Y:S02]  /*7430*/  HADD2.F32 R163, -RZ, R168.H1_H1 ;  /* 0x300000a8ffa37230 */ /* 0x000fe40000004100 */
[C---:B------:R-:W-:Y:S01]  /*7440*/  FMUL R11, R152.reuse, R129 ;  /* 0x00000081980b7220 */ /* 0x040fe20000400000 */
[C---:B------:R-:W-:Y:S01]  /*7450*/  FMUL R12, R152.reuse, R130 ;  /* 0x00000082980c7220 */ /* 0x040fe20000400000 */
[C---:B------:R-:W-:Y:S01]  /*7460*/  FMUL R23, R152.reuse, R141 ;  /* 0x0000008d98177220 */ /* 0x040fe20000400000 */
[C---:B------:R-:W-:Y:S01]  /*7470*/  FMUL R122, R152.reuse, R144 ;  /* 0x00000090987a7220 */ /* 0x040fe20000400000 */
[----:B------:R-:W-:Y:S02]  /*7480*/  HADD2.F32 R158, -RZ, R162.H0_H0 ;  /* 0x200000a2ff9e7230 */ /* 0x000fe40000004100 */
[C---:B------:R-:W-:Y:S01]  /*7490*/  FMUL R123, R152.reuse, R145 ;  /* 0x00000091987b7220 */ /* 0x040fe20000400000 */
[----:B------:R-:W-:Y:S02]  /*74a0*/  HADD2.F32 R172, -RZ, R176.H1_H1 ;  /* 0x300000b0ffac7230 */ /* 0x000fe40000004100 */
[C---:B------:R-:W-:Y:S01]  /*74b0*/  FMUL R124, R152.reuse, R146 ;  /* 0x00000092987c7220 */ /* 0x040fe20000400000 */
[--C-:B------:R-:W-:Y:S02]  /*74c0*/  HADD2.F32 R173, -RZ, R177.reuse.H0_H0 ;  /* 0x200000b1ffad7230 */ /* 0x100fe40000004100 */
[C---:B------:R-:W-:Y:S01]  /*74d0*/  FMUL R125, R152.reuse, R147 ;  /* 0x00000093987d7220 */ /* 0x040fe20000400000 */
[----:B------:R-:W-:Y:S02]  /*74e0*/  HADD2.F32 R174, -RZ, R177.H1_H1 ;  /* 0x300000b1ffae7230 */ /* 0x000fe40000004100 */
[C---:B------:R-:W-:Y:S01]  /*74f0*/  FMUL R126, R152.reuse, R148 ;  /* 0x00000094987e7220 */ /* 0x040fe20000400000 */
[----:B------:R-:W-:Y:S02]  /*7500*/  HADD2.F32 R175, -RZ, R178.H0_H0 ;  /* 0x200000b2ffaf7230 */ /* 0x000fe40000004100 */
        /* <DEDUP_REMOVED lines=9> */
[----:B------:R-:W-:Y:S02]  /*75a0*/  HADD2.F32 R196, -RZ, R201.H1_H1 ;  /* 0x300000c9ffc47230 */ /* 0x000fe40000004100 */
[C---:B------:R-:W-:Y:S01]  /*75b0*/  FMUL R0, R152.reuse, R120 ;  /* 0x0000007898007220 */ /* 0x040fe20000400000 */
[C---:B------:R-:W-:Y:S01]  /*75c0*/  FMUL R120, R152.reuse, R142 ;  /* 0x0000008e98787220 */ /* 0x040fe20000400000 */
[----:B------:R-:W-:Y:S02]  /*75d0*/  HADD2.F32 R206, -RZ, R210.H1_H1 ;  /* 0x300000d2ffce7230 */ /* 0x000fe40000004100 */
[----:B------:R-:W-:Y:S01]  /*75e0*/  FMUL R3, R152, R121 ;  /* 0x0000007998037220 */ /* 0x000fe20000400000 */
[----:B------:R-:W-:Y:S01]  /*75f0*/  FFMA R0, R164, R154, R0 ;  /* 0x0000009aa4007223 */ /* 0x000fe20000000000 */
[----:B------:R-:W-:Y:S01]  /*7600*/  FMUL R121, R152, R143 ;  /* 0x0000008f98797220 */ /* 0x000fe20000400000 */
[----:B------:R-:W-:Y:S02]  /*7610*/  HADD2.F32 R207, -RZ, R211.H0_H0 ;  /* 0x200000d3ffcf7230 */ /* 0x000fe40000004100 */
[C---:B------:R-:W-:Y:S01]  /*7620*/  FFMA R3, R164.reuse, R155, R3 ;  /* 0x0000009ba4037223 */ /* 0x040fe20000000003 */
[----:B------:R-:W-:Y:S01]  /*7630*/  FFMA R131, R164, R156, R4 ;  /* 0x0000009ca4837223 */ /* 0x000fe20000000004 */
[----:B------:R-:W-:Y:S01]  /*7640*/  FMUL R4, R152, R56 ;  /* 0x0000003898047220 */ /* 0x000fe20000400000 */
[----:B------:R-:W-:Y:S01]  /*7650*/  FFMA R132, R164, R157, R5 ;  /* 0x0000009da4847223 */ /* 0x000fe20000000005 */
[----:B------:R-:W-:Y:S01]  /*7660*/  FMUL R5, R152, R57 ;  /* 0x0000003998057220 */ /* 0x000fe20000400000 */
[C---:B------:R-:W-:Y:S01]  /*7670*/  FFMA R133, R164.reuse, R158, R6 ;  /* 0x0000009ea4857223 */ /* 0x040fe20000000006 */
[C---:B------:R-:W-:Y:S01]  /*7680*/  FFMA R134, R164.reuse, R159, R7 ;  /* 0x0000009fa4867223 */ /* 0x040fe20000000007 */
[----:B------:R-:W-:Y:S01]  /*7690*/  HADD2.F32 R162, -RZ, R168.H0_H0 ;  /* 0x200000a8ffa27230 */ /* 0x000fe20000004100 */
[----:B------:R-:W3:Y:S01]  /*76a0*/  LDL.LU R159, [R1+0x1c] ;  /* 0x00001c00019f7983 */ /* 0x000ee20000300800 */
[----:B------:R-:W-:Y:S01]  /*76b0*/  FFMA R135, R164, R160, R8 ;  /* 0x000000a0a4877223 */ /* 0x000fe20000000008 */
[--C-:B------:R-:W-:Y:S02]  /*76c0*/  HADD2.F32 R165, -RZ, R169.reuse.H0_H0 ;  /* 0x200000a9ffa57230 */ /* 0x100fe40000004100 */
[C---:B------:R-:W-:Y:S01]  /*76d0*/  FMUL R6, R152.reuse, R58 ;  /* 0x0000003a98067220 */ /* 0x040fe20000400000 */
[----:B------:R-:W-:Y:S01]  /*76e0*/  HADD2.F32 R166, -RZ, R169.H1_H1 ;  /* 0x300000a9ffa67230 */ /* 0x000fe20000004100 */
[----:B------:R-:W4:Y:S01]  /*76f0*/  LDL.LU R160, [R1+0x18] ;  /* 0x0000180001a07983 */ /* 0x000f220000300800 */
[C---:B------:R-:W-:Y:S01]  /*7700*/  FMUL R7, R152.reuse, R59 ;  /* 0x0000003b98077220 */ /* 0x040fe20000400000 */
[----:B------:R-:W-:Y:S01]  /*7710*/  FMUL R8, R152, R60 ;  /* 0x0000003c98087220 */ /* 0x000fe20000400000 */
[----:B------:R-:W-:Y:S01]  /*7720*/  FFMA R136, R164, R161, R9 ;  /* 0x000000a1a4887223 */ /* 0x000fe20000000009 */
[--C-:B------:R-:W-:Y:S02]  /*7730*/  HADD2.F32 R167, -RZ, R170.reuse.H0_H0 ;  /* 0x200000aaffa77230 */ /* 0x100fe40000004100 */
[----:B------:R-:W-:Y:S01]  /*7740*/  FMUL R9, R152, R61 ;  /* 0x0000003d98097220 */ /* 0x000fe20000400000 */
[----:B------:R-:W-:Y:S02]  /*7750*/  HADD2.F32 R168, -RZ, R170.H1_H1 ;  /* 0x300000aaffa87230 */ /* 0x000fe40000004100 */
[C---:B------:R-:W-:Y:S01]  /*7760*/  FFMA R137, R164.reuse, R162, R10 ;  /* 0x000000a2a4897223 */ /* 0x040fe2000000000a */
[----:B------:R-:W-:Y:S01]  /*7770*/  FFMA R138, R164, R163, R11 ;  /* 0x000000a3a48a7223 */ /* 0x000fe2000000000b */
[C---:B------:R-:W-:Y:S01]  /*7780*/  FMUL R10, R152.reuse, R62 ;  /* 0x0000003e980a7220 */ /* 0x040fe20000400000 */
[----:B------:R-:W5:Y:S01]  /*7790*/  LDL.LU R163, [R1+0x14] ;  /* 0x0000140001a37983 */ /* 0x000f620000300800 */
[----:B------:R-:W-:Y:S01]  /*77a0*/  FMUL R11, R152, R63 ;  /* 0x0000003f980b7220 */ /* 0x000fe20000400000 */
[----:B------:R-:W-:Y:S01]  /*77b0*/  FFMA R139, R164, R165, R12 ;  /* 0x000000a5a48b7223 */ /* 0x000fe2000000000c */
[----:B------:R-:W-:Y:S01]  /*77c0*/  FMUL R12, R152, R64 ;  /* 0x00000040980c7220 */ /* 0x000fe20000400000 */
[----:B------:R-:W-:Y:S01]  /*77d0*/  FFMA R140, R164, R166, R13 ;  /* 0x000000a6a48c7223 */ /* 0x000fe2000000000d */
[--C-:B------:R-:W-:Y:S02]  /*77e0*/  HADD2.F32 R169, -RZ, R171.reuse.H0_H0 ;  /* 0x200000abffa97230 */ /* 0x100fe40000004100 */
[----:B------:R-:W-:Y:S01]  /*77f0*/  FMUL R13, R152, R65 ;  /* 0x00000041980d7220 */ /* 0x000fe20000400000 */
[C---:B------:R-:W-:Y:S01]  /*7800*/  FFMA R141, R164.reuse, R167, R14 ;  /* 0x000000a7a48d7223 */ /* 0x040fe2000000000e */
[----:B------:R-:W-:Y:S02]  /*7810*/  HADD2.F32 R170, -RZ, R171.H1_H1 ;  /* 0x300000abffaa7230 */ /* 0x000fe40000004100 */
[C---:B------:R-:W-:Y:S01]  /*7820*/  FFMA R142, R164.reuse, R168, R15 ;  /* 0x000000a8a48e7223 */ /* 0x040fe2000000000f */
[C---:B------:R-:W-:Y:S01]  /*7830*/  FFMA R143, R164.reuse, R169, R16 ;  /* 0x000000a9a48f7223 */ /* 0x040fe20000000010 */
[----:B------:R-:W-:Y:S01]  /*7840*/  HADD2.F32 R171, -RZ, R176.H0_H0 ;  /* 0x200000b0ffab7230 */ /* 0x000fe20000004100 */
[----:B------:R-:W2:Y:S01]  /*7850*/  LDL.LU R15, [R1+0x4] ;  /* 0x00000400010f7983 */ /* 0x000ea20000300800 */
[----:B------:R-:W-:Y:S01]  /*7860*/  FFMA R144, R164, R170, R17 ;  /* 0x000000aaa4907223 */ /* 0x000fe20000000011 */
[----:B------:R-:W-:Y:S01]  /*7870*/  FMUL R14, R152, R66 ;  /* 0x00000042980e7220 */ /* 0x000fe20000400000 */
[----:B------:R-:W-:Y:S01]  /*7880*/  HADD2.F32 R176, -RZ, R178.H1_H1 ;  /* 0x300000b2ffb07230 */ /* 0x000fe20000004100 */
[----:B------:R-:W3:Y:S01]  /*7890*/  LDL.LU R16, [R1+0x48] ;  /* 0x0000480001107983 */ /* 0x000ee20000300800 */
[C---:B------:R-:W-:Y:S01]  /*78a0*/  FFMA R145, R164.reuse, R171, R18 ;  /* 0x000000aba4917223 */ /* 0x040fe20000000012 */
[C---:B------:R-:W-:Y:S01]  /*78b0*/  FFMA R146, R164.reuse, R172, R19 ;  /* 0x000000aca4927223 */ /* 0x040fe20000000013 */
[--C-:B------:R-:W-:Y:S01]  /*78c0*/  HADD2.F32 R177, -RZ, R179.reuse.H0_H0 ;  /* 0x200000b3ffb17230 */ /* 0x100fe20000004100 */
[----:B------:R-:W2:Y:S01]  /*78d0*/  LDL.LU R17, [R1+0x8] ;  /* 0x0000080001117983 */ /* 0x000ea20000300800 */
[C---:B------:R-:W-:Y:S01]  /*78e0*/  FFMA R147, R164.reuse, R173, R20 ;  /* 0x000000ada4937223 */ /* 0x040fe20000000014 */
[C---:B------:R-:W-:Y:S01]  /*78f0*/  FFMA R148, R164.reuse, R174, R21 ;  /* 0x000000aea4947223 */ /* 0x040fe20000000015 */
[----:B------:R-:W-:Y:S01]  /*7900*/  HADD2.F32 R178, -RZ, R179.H1_H1 ;  /* 0x300000b3ffb27230 */ /* 0x000fe20000004100 */
[----:B------:R-:W4:Y:S01]  /*7910*/  LDL.LU R18, [R1+0x44] ;  /* 0x0000440001127983 */ /* 0x000f220000300800 */
[----:B------:R-:W-:Y:S01]  /*7920*/  FFMA R149, R164, R175, R22 ;  /* 0x000000afa4957223 */ /* 0x000fe20000000016 */
[----:B------:R-:W-:Y:S02]  /*7930*/  HADD2.F32 R154, -RZ, R212.H0_H0 ;  /* 0x200000d4ff9a7230 */ /* 0x000fe40000004100 */
[C---:B------:R-:W-:Y:S01]  /*7940*/  FMUL R129, R152.reuse, R151 ;  /* 0x0000009798817220 */ /* 0x040fe20000400000 */
[----:B------:R-:W2:Y:S01]  /*7950*/  LDL.LU R19, [R1] ;  /* 0x0000000001137983 */ /* 0x000ea20000300800 */
[----:B------:R-:W-:Y:S02]  /*7960*/  HADD2.F32 R151, -RZ, R184.H1_H1 ;  /* 0x300000b8ff977230 */ /* 0x000fe40000004100 */
[----:B------:R-:W-:Y:S01]  /*7970*/  FMUL R128, R152, R150 ;  /* 0x0000009698807220 */ /* 0x000fe20000400000 */
[C---:B------:R-:W-:Y:S01]  /*7980*/  FFMA R150, R164.reuse, R176, R23 ;  /* 0x000000b0a4967223 */ /* 0x040fe20000000017 */
[----:B------:R-:W2:Y:S01]  /*7990*/  LDL.LU R20, [R1+0xc] ;  /* 0x00000c0001147983 */ /* 0x000ea20000300800 */
[C---:B------:R-:W-:Y:S01]  /*79a0*/  FFMA R120, R164.reuse, R177, R120 ;  /* 0x000000b1a4787223 */ /* 0x040fe20000000078 */
[C---:B------:R-:W-:Y:S01]  /*79b0*/  FFMA R121, R164.reuse, R178, R121 ;  /* 0x000000b2a4797223 */ /* 0x040fe20000000079 */
[--C-:B------:R-:W-:Y:S01]  /*79c0*/  HADD2.F32 R179, -RZ, R185.reuse.H0_H0 ;  /* 0x200000b9ffb37230 */ /* 0x100fe20000004100 */
[----:B------:R-:W2:Y:S01]  /*79d0*/  LDL.LU R21, [R1+0x10] ;  /* 0x0000100001157983 */ /* 0x000ea20000300800 */
[----:B------:R-:W-:Y:S01]  /*79e0*/  FFMA R122, R164, R130, R122 ;  /* 0x00000082a47a7223 */ /* 0x000fe2000000007a */
[----:B------:R-:W-:Y:S01]  /*79f0*/  FMUL R130, R152, R35 ;  /* 0x0000002398827220 */ /* 0x000fe20000400000 */
[----:B------:R-:W-:Y:S01]  /*7a00*/  HADD2.F32 R180, -RZ, R185.H1_H1 ;  /* 0x300000b9ffb47230 */ /* 0x000fe20000004100 */
[----:B------:R-:W2:Y:S01]  /*7a10*/  LDL.LU R22, [R1+0x40] ;  /* 0x0000400001167983 */ /* 0x000ea20000300800 */
[C---:B------:R-:W-:Y:S01]  /*7a20*/  FFMA R123, R164.reuse, R151, R123 ;  /* 0x00000097a47b7223 */ /* 0x040fe2000000007b */
[C---:B------:R-:W-:Y:S01]  /*7a30*/  FFMA R124, R164.reuse, R179, R124 ;  /* 0x000000b3a47c7223 */ /* 0x040fe2000000007c */
[--C-:B------:R-:W-:Y:S02]  /*7a40*/  HADD2.F32 R181, -RZ, R186.reuse.H0_H0 ;  /* 0x200000baffb57230 */ /* 0x100fe40000004100 */
[----:B------:R-:W-:Y:S01]  /*7a50*/  FFMA R125, R164, R180, R125 ;  /* 0x000000b4a47d7223 */ /* 0x000fe2000000007d */
[----:B------:R-:W-:Y:S02]  /*7a60*/  HADD2.F32 R184, -RZ, R187.H1_H1 ;  /* 0x300000bbffb87230 */ /* 0x000fe40000004100 */
[C---:B------:R-:W-:Y:S01]  /*7a70*/  FMUL R57, R152.reuse, R68 ;  /* 0x0000004498397220 */ /* 0x040fe20000400000 */
[C---:B------:R-:W-:Y:S01]  /*7a80*/  FMUL R68, R152.reuse, R79 ;  /* 0x0000004f98447220 */ /* 0x040fe20000400000 */
[----:B------:R-:W-:Y:S01]  /*7a90*/  FMUL R79, R152, R26 ;  /* 0x0000001a984f7220 */ /* 0x000fe20000400000 */
[----:B------:R-:W-:Y:S01]  /*7aa0*/  HADD2.F32 R182, -RZ, R186.H1_H1 ;  /* 0x300000baffb67230 */ /* 0x000fe20000004100 */
[----:B------:R-:W2:Y:S01]  /*7ab0*/  LDL.LU R26, [R1+0x20] ;  /* 0x00002000011a7983 */ /* 0x000ea20000300800 */
[----:B------:R-:W-:Y:S02]  /*7ac0*/  HADD2.F32 R185, -RZ, R192.H0_H0 ;  /* 0x200000c0ffb97230 */ /* 0x000fe40000004100 */
[C---:B------:R-:W-:Y:S01]  /*7ad0*/  FFMA R126, R164.reuse, R181, R126 ;  /* 0x000000b5a47e7223 */ /* 0x040fe2000000007e */
[----:B------:R-:W-:Y:S02]  /*7ae0*/  HADD2.F32 R181, -RZ, R249.H0_H0 ;  /* 0x200000f9ffb57230 */ /* 0x000fe40000004100 */
[----:B------:R-:W-:Y:S01]  /*7af0*/  FFMA R127, R164, R182, R127 ;  /* 0x000000b6a47f7223 */ /* 0x000fe2000000007f */
[----:B------:R-:W-:Y:S02]  /*7b00*/  HADD2.F32 R210, -RZ, R213.H0_H0 ;  /* 0x200000d5ffd27230 */ /* 0x000fe40000004100 */
[C---:B------:R-:W-:Y:S01]  /*7b10*/  FMUL R56, R152.reuse, R67 ;  /* 0x0000004398387220 */ /* 0x040fe20000400000 */
[C---:B------:R-:W-:Y:S01]  /*7b20*/  FMUL R67, R152.reuse, R78 ;  /* 0x0000004e98437220 */ /* 0x040fe20000400000 */
[C---:B------:R-:W-:Y:S01]  /*7b30*/  FMUL R78, R152.reuse, R25 ;  /* 0x00000019984e7220 */ /* 0x040fe20000400000 */
[----:B------:R-:W-:Y:S01]  /*7b40*/  HADD2.F32 R183, -RZ, R187.H0_H0 ;  /* 0x200000bbffb77230 */ /* 0x000fe20000004100 */
[----:B------:R-:W5:Y:S01]  /*7b50*/  LDL.LU R25, [R1+0x24] ;  /* 0x0000240001197983 */ /* 0x000f620000300800 */
[--C-:B------:R-:W-:Y:S02]  /*7b60*/  HADD2.F32 R155, -RZ, R216.reuse.H0_H0 ;  /* 0x200000d8ff9b7230 */ /* 0x100fe40000004100 */
[----:B------:R-:W-:Y:S01]  /*7b70*/  FMUL R88, R152, R88 ;  /* 0x0000005898587220 */ /* 0x000fe20000400000 */
[----:B------:R-:W-:Y:S02]  /*7b80*/  HADD2.F32 R156, -RZ, R216.H1_H1 ;  /* 0x300000d8ff9c7230 */ /* 0x000fe40000004100 */
[C---:B------:R-:W-:Y:S01]  /*7b90*/  FFMA R128, R164.reuse, R183, R128 ;  /* 0x000000b7a4807223 */ /* 0x040fe20000000080 */
[C---:B------:R-:W-:Y:S01]  /*7ba0*/  FFMA R129, R164.reuse, R184, R129 ;  /* 0x000000b8a4817223 */ /* 0x040fe20000000081 */
[----:B------:R-:W-:Y:S01]  /*7bb0*/  FFMA R88, R164, R185, R88 ;  /* 0x000000b9a4587223 */ /* 0x000fe20000000058 */
[----:B------:R-:W-:Y:S02]  /*7bc0*/  HADD2.F32 R186, -RZ, R192.H1_H1 ;  /* 0x300000c0ffba7230 */ /* 0x000fe40000004100 */
[C---:B------:R-:W-:Y:S01]  /*7bd0*/  FMUL R89, R152.reuse, R89 ;  /* 0x0000005998597220 */ /* 0x040fe20000400000 */
[--C-:B------:R-:W-:Y:S02]  /*7be0*/  HADD2.F32 R187, -RZ, R193.reuse.H0_H0 ;  /* 0x200000c1ffbb7230 */ /* 0x100fe40000004100 */
[----:B------:R-:W-:Y:S01]  /*7bf0*/  FMUL R90, R152, R90 ;  /* 0x0000005a985a7220 */ /* 0x000fe20000400000 */
[----:B------:R-:W-:Y:S02]  /*7c00*/  HADD2.F32 R188, -RZ, R193.H1_H1 ;  /* 0x300000c1ffbc7230 */ /* 0x000fe40000004100 */
[C---:B------:R-:W-:Y:S01]  /*7c10*/  FFMA R89, R164.reuse, R186, R89 ;  /* 0x000000baa4597223 */ /* 0x040fe20000000059 */
[--C-:B------:R-:W-:Y:S02]  /*7c20*/  HADD2.F32 R157, -RZ, R217.reuse.H0_H0 ;  /* 0x200000d9ff9d7230 */ /* 0x100fe40000004100 */
[----:B------:R-:W-:Y:S01]  /*7c30*/  FFMA R90, R164, R187, R90 ;  /* 0x000000bba45a7223 */ /* 0x000fe2000000005a */
[----:B------:R-:W-:Y:S02]  /*7c40*/  HADD2.F32 R158, -RZ, R217.H1_H1 ;  /* 0x300000d9ff9e7230 */ /* 0x000fe40000004100 */
[----:B------:R-:W-:Y:S01]  /*7c50*/  FMUL R91, R152, R91 ;  /* 0x0000005b985b7220 */ /* 0x000fe20000400000 */
[----:B------:R-:W-:Y:S01]  /*7c60*/  HADD2.F32 R189, -RZ, R194.H0_H0 ;  /* 0x200000c2ffbd7230 */ /* 0x000fe20000004100 */
[----:B------:R-:W-:Y:S01]  /*7c70*/  F2FP.F16.F32.PACK_AB R88, R89, R88 ;  /* 0x000000585958723e */ /* 0x000fe200000000ff */
[--C-:B------:R-:W-:Y:S02]  /*7c80*/  HADD2.F32 R216, -RZ, R218.reuse.H0_H0 ;  /* 0x200000daffd87230 */ /* 0x100fe40000004100 */
[----:B------:R-:W-:Y:S01]  /*7c90*/  FFMA R91, R164, R188, R91 ;  /* 0x000000bca45b7223 */ /* 0x000fe2000000005b */
[----:B------:R-:W-:Y:S02]  /*7ca0*/  HADD2.F32 R217, -RZ, R218.H1_H1 ;  /* 0x300000daffd97230 */ /* 0x000fe40000004100 */
[C---:B------:R-:W-:Y:S01]  /*7cb0*/  FMUL R92, R152.reuse, R92 ;  /* 0x0000005c985c7220 */ /* 0x040fe20000400000 */
[----:B------:R-:W-:Y:S02]  /*7cc0*/  HADD2.F32 R190, -RZ, R194.H1_H1 ;  /* 0x300000c2ffbe7230 */ /* 0x000fe40000004100 */
[----:B------:R-:W-:Y:S01]  /*7cd0*/  FMUL R93, R152, R93 ;  /* 0x0000005d985d7220 */ /* 0x000fe20000400000 */
[----:B------:R-:W-:Y:S01]  /*7ce0*/  HADD2.F32 R191, -RZ, R195.H0_H0 ;  /* 0x200000c3ffbf7230 */ /* 0x000fe20000004100 */
[----:B------:R-:W-:Y:S01]  /*7cf0*/  F2FP.F16.F32.PACK_AB R89, R91, R90 ;  /* 0x0000005a5b59723e */ /* 0x000fe200000000ff */
[C---:B------:R-:W-:Y:S01]  /*7d00*/  FFMA R92, R164.reuse, R189, R92 ;  /* 0x000000bda45c7223 */ /* 0x040fe2000000005c */
[----:B------:R-:W-:Y:S01]  /*7d10*/  FFMA R93, R164, R190, R93 ;  /* 0x000000bea45d7223 */ /* 0x000fe2000000005d */
[----:B------:R-:W-:Y:S02]  /*7d20*/  HADD2.F32 R218, -RZ, R219.H0_H0 ;  /* 0x200000dbffda7230 */ /* 0x000fe40000004100 */
[C---:B------:R-:W-:Y:S01]  /*7d30*/  FMUL R94, R152.reuse, R94 ;  /* 0x0000005e985e7220 */ /* 0x040fe20000400000 */
[----:B------:R-:W-:Y:S02]  /*7d40*/  HADD2.F32 R192, -RZ, R195.H1_H1 ;  /* 0x300000c3ffc07230 */ /* 0x000fe40000004100 */
[----:B------:R-:W-:Y:S01]  /*7d50*/  FMUL R95, R152, R95 ;  /* 0x0000005f985f7220 */ /* 0x000fe20000400000 */
[----:B------:R-:W-:Y:S01]  /*7d60*/  HADD2.F32 R193, -RZ, R200.H0_H0 ;  /* 0x200000c8ffc17230 */ /* 0x000fe20000004100 */
[----:B------:R-:W-:Y:S01]  /*7d70*/  F2FP.F16.F32.PACK_AB R90, R93, R92 ;  /* 0x0000005c5d5a723e */ /* 0x000fe200000000ff */
[----:B------:R-:W-:Y:S02]  /*7d80*/  HADD2.F32 R195, -RZ, R201.H0_H0 ;  /* 0x200000c9ffc37230 */ /* 0x000fe40000004100 */
[C---:B------:R-:W-:Y:S01]  /*7d90*/  FFMA R94, R164.reuse, R191, R94 ;  /* 0x000000bfa45e7223 */ /* 0x040fe2000000005e */
[----:B------:R-:W-:Y:S02]  /*7da0*/  HADD2.F32 R201, -RZ, R208.H0_H0 ;  /* 0x200000d0ffc97230 */ /* 0x000fe40000004100 */
[----:B------:R-:W-:Y:S01]  /*7db0*/  FFMA R95, R164, R192, R95 ;  /* 0x000000c0a45f7223 */ /* 0x000fe2000000005f */
[----:B------:R-:W-:Y:S02]  /*7dc0*/  HADD2.F32 R219, -RZ, R219.H1_H1 ;  /* 0x300000dbffdb7230 */ /* 0x000fe40000004100 */
[C---:B------:R-:W-:Y:S01]  /*7dd0*/  FMUL R96, R152.reuse, R96 ;  /* 0x0000006098607220 */ /* 0x040fe20000400000 */
[----:B------:R-:W-:Y:S02]  /*7de0*/  HADD2.F32 R194, -RZ, R200.H1_H1 ;  /* 0x300000c8ffc27230 */ /* 0x000fe40000004100 */
[----:B------:R-:W-:Y:S01]  /*7df0*/  FMUL R97, R152, R97 ;  /* 0x0000006198617220 */ /* 0x000fe20000400000 */
[----:B------:R-:W-:Y:S01]  /*7e00*/  F2FP.F16.F32.PACK_AB R91, R95, R94 ;  /* 0x0000005e5f5b723e */ /* 0x000fe200000000ff */
[C---:B------:R-:W-:Y:S01]  /*7e10*/  FFMA R96, R164.reuse, R193, R96 ;  /* 0x000000c1a4607223 */ /* 0x040fe20000000060 */
[----:B------:R-:W-:Y:S02]  /*7e20*/  HADD2.F32 R200, -RZ, R203.H1_H1 ;  /* 0x300000cbffc87230 */ /* 0x000fe40000004100 */
[----:B------:R-:W-:Y:S01]  /*7e30*/  FFMA R97, R164, R194, R97 ;  /* 0x000000c2a4617223 */ /* 0x000fe20000000061 */
[--C-:B------:R-:W-:Y:S02]  /*7e40*/  HADD2.F32 R203, -RZ, R209.reuse.H0_H0 ;  /* 0x200000d1ffcb7230 */ /* 0x100fe40000004100 */
[C---:B------:R-:W-:Y:S01]  /*7e50*/  FMUL R98, R152.reuse, R98 ;  /* 0x0000006298627220 */ /* 0x040fe20000400000 */
[----:B------:R-:W-:Y:S02]  /*7e60*/  HADD2.F32 R161, -RZ, R224.H0_H0 ;  /* 0x200000e0ffa17230 */ /* 0x000fe40000004100 */
[----:B------:R-:W-:Y:S01]  /*7e70*/  FMUL R99, R152, R99 ;  /* 0x0000006398637220 */ /* 0x000fe20000400000 */
[----:B------:R-:W-:Y:S01]  /*7e80*/  HADD2.F32 R197, -RZ, R202.H0_H0 ;  /* 0x200000caffc57230 */ /* 0x000fe20000004100 */
[----:B------:R-:W-:Y:S01]  /*7e90*/  F2FP.F16.F32.PACK_AB R96, R97, R96 ;  /* 0x000000606160723e */ /* 0x000fe200000000ff */
[C---:B------:R-:W-:Y:S01]  /*7ea0*/  FFMA R98, R164.reuse, R195, R98 ;  /* 0x000000c3a4627223 */ /* 0x040fe20000000062 */
[----:B------:R-:W-:Y:S01]  /*7eb0*/  FFMA R99, R164, R196, R99 ;  /* 0x000000c4a4637223 */ /* 0x000fe20000000063 */
[----:B------:R-:W-:Y:S02]  /*7ec0*/  HADD2.F32 R162, -RZ, R224.H1_H1 ;  /* 0x300000e0ffa27230 */ /* 0x000fe40000004100 */
[C---:B------:R-:W-:Y:S01]  /*7ed0*/  FMUL R100, R152.reuse, R100 ;  /* 0x0000006498647220 */ /* 0x040fe20000400000 */
[----:B------:R-:W-:Y:S02]  /*7ee0*/  HADD2.F32 R198, -RZ, R202.H1_H1 ;  /* 0x300000caffc67230 */ /* 0x000fe40000004100 */
[C---:B------:R-:W-:Y:S01]  /*7ef0*/  FMUL R101, R152.reuse, R101 ;  /* 0x0000006598657220 */ /* 0x040fe20000400000 */
[----:B------:R-:W-:Y:S01]  /*7f00*/  FMUL R103, R152, R103 ;  /* 0x0000006798677220 */ /* 0x000fe20000400000 */
[C---:B------:R-:W-:Y:S01]  /*7f10*/  FFMA R100, R164.reuse, R197, R100 ;  /* 0x000000c5a4647223 */ /* 0x040fe20000000064 */
[----:B------:R-:W-:Y:S02]  /*7f20*/  HADD2.F32 R202, -RZ, R208.H1_H1 ;  /* 0x300000d0ffca7230 */ /* 0x000fe40000004100 */
[----:B------:R-:W-:Y:S01]  /*7f30*/  FFMA R101, R164, R198, R101 ;  /* 0x000000c6a4657223 */ /* 0x000fe20000000065 */
[----:B------:R-:W-:Y:S01]  /*7f40*/  FMUL R105, R152, R105 ;  /* 0x0000006998697220 */ /* 0x000fe20000400000 */
[C---:B------:R-:W-:Y:S01]  /*7f50*/  FFMA R102, R164.reuse, R199, R102 ;  /* 0x000000c7a4667223 */ /* 0x040fe20000000066 */
[----:B------:R-:W-:Y:S02]  /*7f60*/  HADD2.F32 R204, -RZ, R209.H1_H1 ;  /* 0x300000d1ffcc7230 */ /* 0x000fe40000004100 */
[----:B------:R-:W-:Y:S01]  /*7f70*/  FFMA R103, R164, R200, R103 ;  /* 0x000000c8a4677223 */ /* 0x000fe20000000067 */
[----:B------:R-:W-:Y:S01]  /*7f80*/  FMUL R107, R152, R107 ;  /* 0x0000006b986b7220 */ /* 0x000fe20000400000 */
[C---:B------:R-:W-:Y:S01]  /*7f90*/  FFMA R104, R164.reuse, R201, R104 ;  /* 0x000000c9a4687223 */ /* 0x040fe20000000068 */
[----:B------:R-:W-:Y:S01]  /*7fa0*/  FFMA R105, R164, R202, R105 ;  /* 0x000000caa4697223 */ /* 0x000fe20000000069 */
[----:B------:R-:W-:Y:S01]  /*7fb0*/  FMUL R109, R152, R109 ;  /* 0x0000006d986d7220 */ /* 0x000fe20000400000 */
[----:B------:R-:W-:Y:S01]  /*7fc0*/  FFMA R106, R164, R203, R106 ;  /* 0x000000cba46a7223 */ /* 0x000fe2000000006a */
[----:B------:R-:W-:Y:S02]  /*7fd0*/  HADD2.F32 R208, -RZ, R211.H1_H1 ;  /* 0x300000d3ffd07230 */ /* 0x000fe40000004100 */
[----:B------:R-:W-:Y:S01]  /*7fe0*/  FMUL R110, R152, R110 ;  /* 0x0000006e986e7220 */ /* 0x000fe20000400000 */
[----:B------:R-:W-:Y:S01]  /*7ff0*/  FFMA R107, R164, R204, R107 ;  /* 0x000000cca46b7223 */ /* 0x000fe2000000006b */
[----:B------:R-:W-:Y:S01]  /*8000*/  FMUL R111, R152, R111 ;  /* 0x0000006f986f7220 */ /* 0x000fe20000400000 */
[----:B------:R-:W-:Y:S01]  /*8010*/  FFMA R108, R164, R205, R108 ;  /* 0x000000cda46c7223 */ /* 0x000fe2000000006c */
[----:B------:R-:W-:Y:S02]  /*8020*/  HADD2.F32 R209, -RZ, R212.H1_H1 ;  /* 0x300000d4ffd17230 */ /* 0x000fe40000004100 */
[----:B------:R-:W-:Y:S01]  /*8030*/  FMUL R112, R152, R112 ;  /* 0x0000007098707220 */ /* 0x000fe20000400000 */
[----:B------:R-:W-:Y:S01]  /*8040*/  FFMA R109, R164, R206, R109 ;  /* 0x000000cea46d7223 */ /* 0x000fe2000000006d */
[----:B------:R-:W-:Y:S01]  /*8050*/  FMUL R113, R152, R113 ;  /* 0x0000007198717220 */ /* 0x000fe20000400000 */
[----:B------:R-:W-:Y:S02]  /*8060*/  HADD2.F32 R211, -RZ, R213.H1_H1 ;  /* 0x300000d5ffd37230 */ /* 0x000fe40000004100 */
[----:B------:R-:W-:Y:S01]  /*8070*/  FFMA R110, R164, R207, R110 ;  /* 0x000000cfa46e7223 */ /* 0x000fe2000000006e */
[----:B------:R-:W-:Y:S01]  /*8080*/  FMUL R114, R152, R114 ;  /* 0x0000007298727220 */ /* 0x000fe20000400000 */
[--C-:B------:R-:W-:Y:S02]  /*8090*/  HADD2.F32 R212, -RZ, R214.reuse.H0_H0 ;  /* 0x200000d6ffd47230 */ /* 0x100fe40000004100 */
        /* <DEDUP_REMOVED lines=11> */
[----:B------:R-:W-:Y:S01]  /*8150*/  FFMA R115, R164, R211, R115 ;  /* 0x000000d3a4737223 */ /* 0x000fe20000000073 */
[----:B------:R-:W-:Y:S01]  /*8160*/  FMUL R119, R152, R119 ;  /* 0x0000007798777220 */ /* 0x000fe20000400000 */
[C---:B------:R-:W-:Y:S01]  /*8170*/  FFMA R116, R164.reuse, R212, R116 ;  /* 0x000000d4a4747223 */ /* 0x040fe20000000074 */
[C---:B------:R-:W-:Y:S01]  /*8180*/  FFMA R117, R164.reuse, R213, R117 ;  /* 0x000000d5a4757223 */ /* 0x040fe20000000075 */
[----:B------:R-:W-:Y:S01]  /*8190*/  UMOV UR6, 0x400 ;  /* 0x0000040000067882 */ /* 0x000fe20000000000 */
[C---:B------:R-:W-:Y:S01]  /*81a0*/  FFMA R118, R164.reuse, R214, R118 ;  /* 0x000000d6a4767223 */ /* 0x040fe20000000076 */
[C---:B------:R-:W-:Y:S01]  /*81b0*/  FFMA R119, R164.reuse, R215, R119 ;  /* 0x000000d7a4777223 */ /* 0x040fe20000000077 */
[----:B------:R-:W-:Y:S01]  /*81c0*/  ULEA UR5, UR44, UR6, 0x18 ;  /* 0x000000062c057291 */ /* 0x000fe2000f8ec0ff */
[C---:B------:R-:W-:Y:S01]  /*81d0*/  FFMA R151, R164.reuse, R155, R4 ;  /* 0x0000009ba4977223 */ /* 0x040fe20000000004 */
[C---:B------:R-:W-:Y:S01]  /*81e0*/  FFMA R154, R164.reuse, R156, R5 ;  /* 0x0000009ca49a7223 */ /* 0x040fe20000000005 */
[C---:B------:R-:W-:Y:S01]  /*81f0*/  FFMA R155, R164.reuse, R157, R6 ;  /* 0x0000009da49b7223 */ /* 0x040fe20000000006 */
[----:B------:R-:W-:Y:S01]  /*8200*/  FFMA R156, R164, R158, R7 ;  /* 0x0000009ea49c7223 */ /* 0x000fe20000000007 */
[----:B------:R-:W-:Y:S01]  /*8210*/  FMUL R66, R152, R77 ;  /* 0x0000004d98427220 */ /* 0x000fe20000400000 */
[----:B------:R-:W-:Y:S01]  /*8220*/  FFMA R157, R164, R216, R8 ;  /* 0x000000d8a49d7223 */ /* 0x000fe20000000008 */
[----:B------:R-:W-:Y:S01]  /*8230*/  FMUL R77, R152, R24 ;  /* 0x00000018984d7220 */ /* 0x000fe20000400000 */
[----:B------:R-:W-:Y:S01]  /*8240*/  FFMA R158, R164, R217, R9 ;  /* 0x000000d9a49e7223 */ /* 0x000fe20000000009 */
[--C-:B------:R-:W-:Y:S02]  /*8250*/  HADD2.F32 R220, -RZ, R225.reuse.H0_H0 ;  /* 0x200000e1ffdc7230 */ /* 0x100fe40000004100 */
[C---:B------:R-:W-:Y:S01]  /*8260*/  FMUL R58, R152.reuse, R69 ;  /* 0x00000045983a7220 */ /* 0x040fe20000400000 */
[----:B------:R-:W-:Y:S02]  /*8270*/  HADD2.F32 R221, -RZ, R225.H1_H1 ;  /* 0x300000e1ffdd7230 */ /* 0x000fe40000004100 */
[C---:B------:R-:W-:Y:S01]  /*8280*/  FMUL R59, R152.reuse, R70 ;  /* 0x00000046983b7220 */ /* 0x040fe20000400000 */
[--C-:B------:R-:W-:Y:S02]  /*8290*/  HADD2.F32 R222, -RZ, R226.reuse.H0_H0 ;  /* 0x200000e2ffde7230 */ /* 0x100fe40000004100 */
[C---:B------:R-:W-:Y:S01]  /*82a0*/  FMUL R60, R152.reuse, R71 ;  /* 0x00000047983c7220 */ /* 0x040fe20000400000 */
[----:B------:R-:W-:Y:S02]  /*82b0*/  HADD2.F32 R223, -RZ, R226.H1_H1 ;  /* 0x300000e2ffdf7230 */ /* 0x000fe40000004100 */
[C---:B------:R-:W-:Y:S01]  /*82c0*/  FMUL R61, R152.reuse, R72 ;  /* 0x00000048983d7220 */ /* 0x040fe20000400000 */
[--C-:B------:R-:W-:Y:S02]  /*82d0*/  HADD2.F32 R224, -RZ, R227.reuse.H0_H0 ;  /* 0x200000e3ffe07230 */ /* 0x100fe40000004100 */
[C---:B------:R-:W-:Y:S01]  /*82e0*/  FMUL R62, R152.reuse, R73 ;  /* 0x00000049983e7220 */ /* 0x040fe20000400000 */
        /* <DEDUP_REMOVED lines=18> */
[----:B------:R-:W-:Y:S01]  /*8410*/  FMUL R87, R152, R34 ;  /* 0x0000002298577220 */ /* 0x000fe20000400000 */
[----:B------:R-:W-:Y:S01]  /*8420*/  F2FP.F16.F32.PACK_AB R97, R99, R98 ;  /* 0x000000626361723e */ /* 0x000fe200000000ff */
[----:B------:R-:W-:Y:S01]  /*8430*/  HADD2.F32 R225, -RZ, R227.H1_H1 ;  /* 0x300000e3ffe17230 */ /* 0x000fe20000004100 */
[----:B------:R-:W-:Y:S01]  /*8440*/  F2FP.F16.F32.PACK_AB R98, R101, R100 ;  /* 0x000000646562723e */ /* 0x000fe200000000ff */
[--C-:B------:R-:W-:Y:S01]  /*8450*/  HADD2.F32 R165, -RZ, R228.reuse.H0_H0 ;  /* 0x200000e4ffa57230 */ /* 0x100fe20000004100 */
        /* <DEDUP_REMOVED lines=62> */
[----:B------:R-:W-:Y:S01]  /*8840*/  FMUL R55, R152, R55 ;  /* 0x0000003798377220 */ /* 0x000fe20000400000 */
[--C-:B------:R-:W-:Y:S01]  /*8850*/  HADD2.F32 R179, -RZ, R248.reuse.H0_H0 ;  /* 0x200000f8ffb37230 */ /* 0x100fe20000004100 */
[----:B------:R-:W-:Y:S01]  /*8860*/  UIADD3 UR13, UPT, UPT, UR45, 0x1, URZ ;  /* 0x000000012d0d7890 */ /* 0x000fe2000fffe0ff */
[----:B------:R-:W-:Y:S01]  /*8870*/  HADD2.F32 R180, -RZ, R248.H1_H1 ;  /* 0x300000f8ffb47230 */ /* 0x000fe20000004100 */
[----:B------:R-:W-:Y:S01]  /*8880*/  UIADD3 UR12, UPT, UPT, UR46, 0x1, URZ ;  /* 0x000000012e0c7890 */ /* 0x000fe2000fffe0ff */
[--C-:B------:R-:W-:Y:S01]  /*8890*/  HADD2.F32 R247, -RZ, R251.reuse.H0_H0 ;  /* 0x200000fbfff77230 */ /* 0x100fe20000004100 */
[----:B------:R-:W-:Y:S01]  /*88a0*/  BSSY.RECONVERGENT B0, `(.L_x_114) ;  /* 0x0000142000007945 */ /* 0x000fe20003800200 */
[----:B------:R-:W-:Y:S02]  /*88b0*/  HADD2.F32 R248, -RZ, R251.H1_H1 ;  /* 0x300000fbfff87230 */ /* 0x000fe40000004100 */
[----:B-----5:R-:W-:Y:S02]  /*88c0*/  HADD2.F32 R196, -RZ, R25.H0_H0 ;  /* 0x20000019ffc47230 */ /* 0x020fe40000004100 */
[--C-:B---3--:R-:W-:Y:S02]  /*88d0*/  HADD2.F32 R249, -RZ, R16.reuse.H0_H0 ;  /* 0x20000010fff97230 */ /* 0x108fe40000004100 */
[----:B------:R-:W-:Y:S02]  /*88e0*/  HADD2.F32 R250, -RZ, R16.H1_H1 ;  /* 0x30000010fffa7230 */ /* 0x000fe40000004100 */
[----:B------:R-:W3:Y:S01]  /*88f0*/  LDL.LU R16, [R1+0x28] ;  /* 0x0000280001107983 */ /* 0x000ee20000300800 */
[--C-:B----4-:R-:W-:Y:S02]  /*8900*/  HADD2.F32 R184, -RZ, R18.reuse.H0_H0 ;  /* 0x20000012ffb87230 */ /* 0x110fe40000004100 */
[----:B------:R-:W-:Y:S02]  /*8910*/  HADD2.F32 R185, -RZ, R18.H1_H1 ;  /* 0x30000012ffb97230 */ /* 0x000fe40000004100 */
[----:B------:R-:W4:Y:S01]  /*8920*/  LDL.LU R18, [R1+0x2c] ;  /* 0x00002c0001127983 */ /* 0x000f220000300800 */
[--C-:B------:R-:W-:Y:S02]  /*8930*/  HADD2.F32 R23, -RZ, R159.reuse.H0_H0 ;  /* 0x2000009fff177230 */ /* 0x100fe40000004100 */
[----:B------:R-:W-:Y:S01]  /*8940*/  HADD2.F32 R24, -RZ, R159.H1_H1 ;  /* 0x3000009fff187230 */ /* 0x000fe20000004100 */
[----:B------:R-:W5:Y:S01]  /*8950*/  LDL.LU R199, [R1+0x30] ;  /* 0x0000300001c77983 */ /* 0x000f620000300800 */
[--C-:B------:R-:W-:Y:S02]  /*8960*/  HADD2.F32 R192, -RZ, R163.reuse.H0_H0 ;  /* 0x200000a3ffc07230 */ /* 0x100fe40000004100 */
[C---:B------:R-:W-:Y:S01]  /*8970*/  FFMA R159, R164.reuse, R218, R10 ;  /* 0x000000daa49f7223 */ /* 0x040fe2000000000a */
[----:B------:R-:W-:Y:S01]  /*8980*/  HADD2.F32 R193, -RZ, R163.H1_H1 ;  /* 0x300000a3ffc17230 */ /* 0x000fe20000004100 */
[----:B------:R-:W5:Y:S01]  /*8990*/  LDL.LU R201, [R1+0x34] ;  /* 0x0000340001c97983 */ /* 0x000f620000300800 */
[--C-:B--2---:R-:W-:Y:S01]  /*89a0*/  HADD2.F32 R190, -RZ, R21.reuse.H0_H0 ;  /* 0x20000015ffbe7230 */ /* 0x104fe20000004100 */
[----:B------:R-:W-:Y:S01]  /*89b0*/  MOV R163, UR46 ;  /* 0x0000002e00a37c02 */ /* 0x000fe20008000f00 */
[----:B------:R-:W-:Y:S01]  /*89c0*/  HADD2.F32 R191, -RZ, R21.H1_H1 ;  /* 0x30000015ffbf7230 */ /* 0x000fe20000004100 */
[----:B------:R-:W2:Y:S01]  /*89d0*/  LDL.LU R203, [R1+0x38] ;  /* 0x0000380001cb7983 */ /* 0x000ea20000300800 */
[----:B------:R-:W-:Y:S01]  /*89e0*/  HADD2.F32 R21, -RZ, R160.H0_H0 ;  /* 0x200000a0ff157230 */ /* 0x000fe20000004100 */
[----:B------:R-:W-:Y:S01]  /*89f0*/  LEA R163, R163, UR5, 0x3 ;  /* 0x00000005a3a37c11 */ /* 0x000fe2000f8e18ff */
[--C-:B------:R-:W-:Y:S01]  /*8a00*/  HADD2.F32 R182, -RZ, R22.reuse.H0_H0 ;  /* 0x20000016ffb67230 */ /* 0x100fe20000004100 */
[----:B------:R-:W2:Y:S01]  /*8a10*/  LDL.LU R205, [R1+0x3c] ;  /* 0x00003c0001cd7983 */ /* 0x000ea20000300800 */
[----:B------:R-:W-:Y:S01]  /*8a20*/  HADD2.F32 R183, -RZ, R22.H1_H1 ;  /* 0x30000016ffb77230 */ /* 0x000fe20000004100 */
[----:B------:R-:W-:Y:S01]  /*8a30*/  MOV R212, R21 ;  /* 0x0000001500d47202 */ /* 0x000fe20000000f00 */
[----:B------:R-:W-:Y:S02]  /*8a40*/  HADD2.F32 R22, -RZ, R160.H1_H1 ;  /* 0x300000a0ff167230 */ /* 0x000fe40000004100 */
[C---:B------:R-:W-:Y:S01]  /*8a50*/  FFMA R160, R164.reuse, R219, R11 ;  /* 0x000000dba4a07223 */ /* 0x040fe2000000000b */
[C---:B------:R-:W-:Y:S01]  /*8a60*/  FFMA R161, R164.reuse, R161, R12 ;  /* 0x000000a1a4a17223 */ /* 0x040fe2000000000c */
[--C-:B------:R-:W-:Y:S02]  /*8a70*/  HADD2.F32 R194, -RZ, R26.reuse.H0_H0 ;  /* 0x2000001affc27230 */ /* 0x100fe40000004100 */
[C---:B------:R-:W-:Y:S01]  /*8a80*/  FFMA R162, R164.reuse, R162, R13 ;  /* 0x000000a2a4a27223 */ /* 0x040fe2000000000d */
[----:B------:R-:W-:Y:S01]  /*8a90*/  HADD2.F32 R195, -RZ, R26.H1_H1 ;  /* 0x3000001affc37230 */ /* 0x000fe20000004100 */
[----:B------:R-:W-:Y:S01]  /*8aa0*/  IADD3 R198, PT, PT, R163, 0xb8, RZ ;  /* 0x000000b8a3c67810 */ /* 0x000fe20007ffe0ff */
[----:B------:R-:W-:Y:S02]  /*8ab0*/  HADD2.F32 R197, -RZ, R25.H1_H1 ;  /* 0x30000019ffc57230 */ /* 0x000fe40000004100 */
[C---:B------:R-:W-:Y:S01]  /*8ac0*/  FFMA R163, R164.reuse, R220, R14 ;  /* 0x000000dca4a37223 */ /* 0x040fe2000000000e */
[----:B------:R-:W-:Y:S01]  /*8ad0*/  MOV R220, R212 ;  /* 0x000000d400dc7202 */ /* 0x000fe20000000f00 */
[--C-:B------:R-:W-:Y:S01]  /*8ae0*/  HADD2.F32 R188, -RZ, R15.reuse.H0_H0 ;  /* 0x2000000fffbc7230 */ /* 0x100fe20000004100 */
[----:B------:R-:W2:Y:S01]  /*8af0*/  LDL.LU R212, [R1+0x68] ;  /* 0x0000680001d47983 */ /* 0x000ea20000300800 */
[----:B------:R-:W-:Y:S01]  /*8b00*/  MOV R214, R23 ;  /* 0x0000001700d67202 */ /* 0x000fe20000000f00 */
[----:B------:R-:W-:Y:S02]  /*8b10*/  HADD2.F32 R189, -RZ, R15.H1_H1 ;  /* 0x3000000fffbd7230 */ /* 0x000fe40000004100 */
[C---:B------:R-:W-:Y:S01]  /*8b20*/  FFMA R56, R164.reuse, R221, R56 ;  /* 0x000000dda4387223 */ /* 0x040fe20000000038 */
[----:B------:R-:W-:Y:S01]  /*8b30*/  HADD2.F32 R15, -RZ, R17.H0_H0 ;  /* 0x20000011ff0f7230 */ /* 0x000fe20000004100 */
[----:B------:R-:W-:Y:S01]  /*8b40*/  MOV R218, R214 ;  /* 0x000000d600da7202 */ /* 0x000fe20000000f00 */
[C---:B------:R-:W-:Y:S01]  /*8b50*/  FFMA R57, R164.reuse, R222, R57 ;  /* 0x000000dea4397223 */ /* 0x040fe20000000039 */
[C---:B------:R-:W-:Y:S01]  /*8b60*/  FFMA R58, R164.reuse, R223, R58 ;  /* 0x000000dfa43a7223 */ /* 0x040fe2000000003a */
[----:B------:R-:W-:Y:S01]  /*8b70*/  FFMA R59, R164, R224, R59 ;  /* 0x000000e0a43b7223 */ /* 0x000fe2000000003b */
[----:B------:R-:W-:Y:S01]  /*8b80*/  MOV R206, R15 ;  /* 0x0000000f00ce7202 */ /* 0x000fe20000000f00 */
[--C-:B------:R-:W-:Y:S01]  /*8b90*/  HADD2.F32 R186, -RZ, R19.reuse.H0_H0 ;  /* 0x20000013ffba7230 */ /* 0x100fe20000004100 */
[----:B------:R-:W-:Y:S01]  /*8ba0*/  MOV R213, R22 ;  /* 0x0000001600d57202 */ /* 0x000fe20000000f00 */
[----:B------:R-:W-:Y:S01]  /*8bb0*/  HADD2.F32 R187, -RZ, R19.H1_H1 ;  /* 0x30000013ffbb7230 */ /* 0x000fe20000004100 */
[----:B------:R-:W-:Y:S01]  /*8bc0*/  MOV R224, R206 ;  /* 0x000000ce00e07202 */ /* 0x000fe20000000f00 */
[--C-:B------:R-:W-:Y:S01]  /*8bd0*/  HADD2.F32 R19, -RZ, R20.reuse.H0_H0 ;  /* 0x20000014ff137230 */ /* 0x100fe20000004100 */
[----:B------:R-:W-:Y:S01]  /*8be0*/  MOV R219, R213 ;  /* 0x000000d500db7202 */ /* 0x000fe20000000f00 */
[----:B------:R-:W-:Y:S01]  /*8bf0*/  HADD2.F32 R17, -RZ, R17.H1_H1 ;  /* 0x30000011ff117230 */ /* 0x000fe20000004100 */
[----:B------:R-:W-:Y:S01]  /*8c00*/  LOP3.LUT R198, R198, 0xfefffff8, RZ, 0xc0, !PT ;  /* 0xfefffff8c6c67812 */ /* 0x000fe200078ec0ff */
[----:B------:R-:W-:Y:S01]  /*8c10*/  HADD2.F32 R20, -RZ, R20.H1_H1 ;  /* 0x30000014ff147230 */ /* 0x000fe20000004100 */
[----:B------:R-:W-:Y:S01]  /*8c20*/  MOV R210, R19 ;  /* 0x0000001300d27202 */ /* 0x000fe20000000f00 */
[C---:B------:R-:W-:Y:S01]  /*8c30*/  FFMA R60, R164.reuse, R225, R60 ;  /* 0x000000e1a43c7223 */ /* 0x040fe2000000003c */
        /* <DEDUP_REMOVED lines=10> */
[----:B------:R-:W-:Y:S01]  /*8ce0*/  F2FP.F16.F32.PACK_AB R208, R3, R0 ;  /* 0x0000000003d0723e */ /* 0x000fe200000000ff */
[----:B------:R-:W-:Y:S01]  /*8cf0*/  FFMA R66, R164, R228, R66 ;  /* 0x000000e4a4427223 */ /* 0x000fe20000000042 */
[----:B------:R-:W-:Y:S01]  /*8d00*/  F2FP.F16.F32.PACK_AB R210, R134, R133 ;  /* 0x0000008586d2723e */ /* 0x000fe200000000ff */
[----:B------:R-:W-:Y:S01]  /*8d10*/  FFMA R67, R164, R229, R67 ;  /* 0x000000e5a4437223 */ /* 0x000fe20000000043 */
[----:B------:R-:W-:Y:S01]  /*8d20*/  F2FP.F16.F32.PACK_AB R211, R136, R135 ;  /* 0x0000008788d3723e */ /* 0x000fe200000000ff */
[C---:B------:R-:W-:Y:S01]  /*8d30*/  FFMA R68, R164.reuse, R230, R68 ;  /* 0x000000e6a4447223 */ /* 0x040fe20000000044 */
[----:B------:R-:W-:Y:S01]  /*8d40*/  MOV R217, R24 ;  /* 0x0000001800d97202 */ /* 0x000fe20000000f00 */
[----:B------:R-:W-:Y:S01]  /*8d50*/  FFMA R69, R164, R168, R69 ;  /* 0x000000a8a4457223 */ /* 0x000fe20000000045 */
[----:B------:R-:W-:Y:S01]  /*8d60*/  F2FP.F16.F32.PACK_AB R133, R140, R139 ;  /* 0x0000008b8c85723e */ /* 0x000fe200000000ff */
[----:B------:R-:W-:Y:S01]  /*8d70*/  FFMA R70, R164, R169, R70 ;  /* 0x000000a9a4467223 */ /* 0x000fe20000000046 */
[----:B------:R-:W-:Y:S01]  /*8d80*/  F2FP.F16.F32.PACK_AB R134, R142, R141 ;  /* 0x0000008d8e86723e */ /* 0x000fe200000000ff */
[----:B------:R-:W-:Y:S01]  /*8d90*/  FFMA R71, R164, R170, R71 ;  /* 0x000000aaa4477223 */ /* 0x000fe20000000047 */
[----:B------:R-:W-:Y:S01]  /*8da0*/  F2FP.F16.F32.PACK_AB R135, R144, R143 ;  /* 0x0000008f9087723e */ /* 0x000fe200000000ff */
[----:B------:R-:W-:Y:S01]  /*8db0*/  FFMA R72, R164, R171, R72 ;  /* 0x000000aba4487223 */ /* 0x000fe20000000048 */
[----:B------:R-:W-:Y:S01]  /*8dc0*/  F2FP.F16.F32.PACK_AB R136, R146, R145 ;  /* 0x000000919288723e */ /* 0x000fe200000000ff */
[C---:B------:R-:W-:Y:S01]  /*8dd0*/  FFMA R73, R164.reuse, R231, R73 ;  /* 0x000000e7a4497223 */ /* 0x040fe20000000049 */
        /* <DEDUP_REMOVED lines=36> */
[C---:B------:R-:W-:Y:S01]  /*9020*/  FFMA R39, R164.reuse, R243, R39 ;  /* 0x000000f3a4277223 */ /* 0x040fe20000000027 */
[C---:B------:R-:W-:Y:S01]  /*9030*/  FFMA R40, R164.reuse, R179, R40 ;  /* 0x000000b3a4287223 */ /* 0x040fe20000000028 */
[C---:B------:R-:W-:Y:S01]  /*9040*/  FFMA R41, R164.reuse, R180, R41 ;  /* 0x000000b4a4297223 */ /* 0x040fe20000000029 */
[C---:B------:R-:W-:Y:S01]  /*9050*/  FFMA R42, R164.reuse, R181, R42 ;  /* 0x000000b5a42a7223 */ /* 0x040fe2000000002a */
[C---:B------:R-:W-:Y:S01]  /*9060*/  FFMA R43, R164.reuse, R244, R43 ;  /* 0x000000f4a42b7223 */ /* 0x040fe2000000002b */
[C---:B------:R-:W-:Y:S01]  /*9070*/  FFMA R44, R164.reuse, R245, R44 ;  /* 0x000000f5a42c7223 */ /* 0x040fe2000000002c */
[C---:B------:R-:W-:Y:S01]  /*9080*/  FFMA R45, R164.reuse, R246, R45 ;  /* 0x000000f6a42d7223 */ /* 0x040fe2000000002d */
[----:B------:R-:W-:Y:S01]  /*9090*/  F2FP.F16.F32.PACK_AB R40, R41, R40 ;  /* 0x000000282928723e */ /* 0x000fe200000000ff */
[C---:B------:R-:W-:Y:S01]  /*90a0*/  FFMA R46, R164.reuse, R247, R46 ;  /* 0x000000f7a42e7223 */ /* 0x040fe2000000002e */
[----:B------:R-:W-:Y:S01]  /*90b0*/  F2FP.F16.F32.PACK_AB R41, R43, R42 ;  /* 0x0000002a2b29723e */ /* 0x000fe200000000ff */
[C---:B------:R-:W-:Y:S01]  /*90c0*/  FFMA R47, R164.reuse, R248, R47 ;  /* 0x000000f8a42f7223 */ /* 0x040fe2000000002f */
[----:B------:R-:W-:Y:S01]  /*90d0*/  F2FP.F16.F32.PACK_AB R42, R45, R44 ;  /* 0x0000002c2d2a723e */ /* 0x000fe200000000ff */
[C---:B------:R-:W-:Y:S01]  /*90e0*/  FFMA R48, R164.reuse, R182, R48 ;  /* 0x000000b6a4307223 */ /* 0x040fe20000000030 */
[C---:B------:R-:W-:Y:S01]  /*90f0*/  FFMA R49, R164.reuse, R183, R49 ;  /* 0x000000b7a4317223 */ /* 0x040fe20000000031 */
[C---:B------:R-:W-:Y:S01]  /*9100*/  FFMA R50, R164.reuse, R184, R50 ;  /* 0x000000b8a4327223 */ /* 0x040fe20000000032 */
[----:B------:R-:W-:Y:S01]  /*9110*/  F2FP.F16.F32.PACK_AB R43, R47, R46 ;  /* 0x0000002e2f2b723e */ /* 0x000fe200000000ff */
[C---:B------:R-:W-:Y:S01]  /*9120*/  FFMA R51, R164.reuse, R185, R51 ;  /* 0x000000b9a4337223 */ /* 0x040fe20000000033 */
[C---:B------:R-:W-:Y:S01]  /*9130*/  FFMA R52, R164.reuse, R249, R52 ;  /* 0x000000f9a4347223 */ /* 0x040fe20000000034 */
[----:B------:R-:W-:Y:S01]  /*9140*/  F2FP.F16.F32.PACK_AB R48, R49, R48 ;  /* 0x000000303130723e */ /* 0x000fe200000000ff */
[C---:B------:R-:W-:Y:S01]  /*9150*/  FFMA R53, R164.reuse, R250, R53 ;  /* 0x000000faa4357223 */ /* 0x040fe20000000035 */
[--C-:B------:R-:W-:Y:S01]  /*9160*/  HADD2.F32 R251, -RZ, R252.reuse.H0_H0 ;  /* 0x200000fcfffb7230 */ /* 0x100fe20000004100 */
[----:B------:R-:W-:Y:S01]  /*9170*/  F2FP.F16.F32.PACK_AB R49, R51, R50 ;  /* 0x000000323331723e */ /* 0x000fe200000000ff */
[----:B------:R-:W-:Y:S02]  /*9180*/  HADD2.F32 R252, -RZ, R252.H1_H1 ;  /* 0x300000fcfffc7230 */ /* 0x000fe40000004100 */
[----:B------:R-:W-:Y:S01]  /*9190*/  F2FP.F16.F32.PACK_AB R50, R53, R52 ;  /* 0x000000343532723e */ /* 0x000fe200000000ff */
[C---:B------:R-:W-:Y:S02]  /*91a0*/  FFMA R54, R164.reuse, R251, R54 ;  /* 0x000000fba4367223 */ /* 0x040fe40000000036 */
[----:B------:R-:W-:Y:S05]  /*91b0*/  FFMA R55, R164, R252, R55 ;  /* 0x000000fca4377223 */ /* 0x000fea0000000037 */
[----:B------:R-:W-:Y:S01]  /*91c0*/  F2FP.F16.F32.PACK_AB R51, R55, R54 ;  /* 0x000000363733723e */ /* 0x000fe200000000ff */
[--C-:B---3--:R-:W-:Y:S02]  /*91d0*/  HADD2.F32 R25, -RZ, R16.reuse.H0_H0 ;  /* 0x20000010ff197230 */ /* 0x108fe40000004100 */
[----:B------:R-:W-:Y:S02]  /*91e0*/  HADD2.F32 R26, -RZ, R16.H1_H1 ;  /* 0x30000010ff1a7230 */ /* 0x000fe40000004100 */
[--C-:B----4-:R-:W-:Y:S01]  /*91f0*/  HADD2.F32 R16, -RZ, R18.reuse.H0_H0 ;  /* 0x20000012ff107230 */ /* 0x110fe20000004100 */
[----:B------:R-:W-:Y:S01]  /*9200*/  MOV R216, R25 ;  /* 0x0000001900d87202 */ /* 0x000fe20000000f00 */
[----:B------:R-:W-:Y:S01]  /*9210*/  HADD2.F32 R18, -RZ, R18.H1_H1 ;  /* 0x30000012ff127230 */ /* 0x000fe20000004100 */
[----:B------:R-:W-:Y:S02]  /*9220*/  MOV R215, R26 ;  /* 0x0000001a00d77202 */ /* 0x000fe40000000f00 */
[----:B------:R-:W-:Y:S02]  /*9230*/  MOV R207, R16 ;  /* 0x0000001000cf7202 */ /* 0x000fe40000000f00 */
[----:B------:R-:W-:Y:S01]  /*9240*/  MOV R209, R18 ;  /* 0x0000001200d17202 */ /* 0x000fe20000000f00 */
[--C-:B-----5:R-:W-:Y:S01]  /*9250*/  HADD2.F32 R200, -RZ, R201.reuse.H0_H0 ;  /* 0x200000c9ffc87230 */ /* 0x120fe20000004100 */
[----:B------:R-:W-:Y:S01]  /*9260*/  MOV R214, R207 ;  /* 0x000000cf00d67202 */ /* 0x000fe20000000f00 */
[----:B------:R-:W1:Y:S01]  /*9270*/  LDTM.x32 R4, tmem[UR4+0x80] ;  /* 0x00008004000479ee */ /* 0x000e6200082c0000 */
[----:B------:R-:W3:Y:S01]  /*9280*/  LDL.LU R207, [R1+0x64] ;  /* 0x0000640001cf7983 */ /* 0x000ee20000300800 */
[----:B------:R-:W-:Y:S01]  /*9290*/  NOP ;  /* 0x0000000000007918 */ /* 0x000fe20000000000 */
[----:B-1----:R1:W-:Y:S01]  /*92a0*/  SYNCS.ARRIVE.TRANS64.RED.A1T0 RZ, [R198+URZ], RZ ;  /* 0x000000ffc6ff79a7 */ /* 0x0023e200081004ff */
[----:B------:R-:W-:Y:S01]  /*92b0*/  MOV R213, R209 ;  /* 0x000000d100d57202 */ /* 0x000fe20000000f00 */
[----:B------:R-:W4:Y:S01]  /*92c0*/  LDL.LU R206, [R1+0x60] ;  /* 0x0000600001ce7983 */ /* 0x000f220000300800 */
[----:B------:R-:W-:Y:S01]  /*92d0*/  F2FP.F16.F32.PACK_AB R209, R132, R131 ;  /* 0x0000008384d1723e */ /* 0x000fe200000000ff */
[----:B------:R-:W-:Y:S01]  /*92e0*/  HADD2.F32 R201, -RZ, R201.H1_H1 ;  /* 0x300000c9ffc97230 */ /* 0x000fe20000004100 */
[----:B------:R-:W-:Y:S01]  /*92f0*/  F2FP.F16.F32.PACK_AB R132, R138, R137 ;  /* 0x000000898a84723e */ /* 0x000fe200000000ff */
[--C-:B--2---:R-:W-:Y:S01]  /*9300*/  HADD2.F32 R202, -RZ, R203.reuse.H0_H0 ;  /* 0x200000cbffca7230 */ /* 0x104fe20000004100 */
[----:B------:R-:W-:Y:S01]  /*9310*/  F2FP.F16.F32.PACK_AB R137, R148, R147 ;  /* 0x000000939489723e */ /* 0x000fe200000000ff */
[----:B------:R-:W-:Y:S01]  /*9320*/  STS.128 [R153+0x200], R208 ;  /* 0x000200d099007388 */ /* 0x000fe20000000c00 */
[----:B------:R-:W-:Y:S01]  /*9330*/  F2FP.F16.F32.PACK_AB R138, R150, R149 ;  /* 0x00000095968a723e */ /* 0x000fe200000000ff */
[----:B------:R-:W-:Y:S01]  /*9340*/  HADD2.F32 R203, -RZ, R203.H1_H1 ;  /* 0x300000cbffcb7230 */ /* 0x000fe20000004100 */
[----:B------:R-:W-:Y:S01]  /*9350*/  UMOV UR4, 0x400 ;  /* 0x0000040000047882 */ /* 0x000fe20000000000 */
[--C-:B------:R-:W-:Y:S01]  /*9360*/  HADD2.F32 R204, -RZ, R205.reuse.H0_H0 ;  /* 0x200000cdffcc7230 */ /* 0x100fe20000004100 */
[----:B------:R-:W-:Y:S01]  /*9370*/  ULEA UR4, UR44, UR4, 0x18 ;  /* 0x000000042c047291 */ /* 0x000fe2000f8ec0ff */
[----:B------:R-:W-:Y:S02]  /*9380*/  HADD2.F32 R205, -RZ, R205.H1_H1 ;  /* 0x300000cdffcd7230 */ /* 0x000fe40000004100 */
[----:B------:R-:W-:Y:S01]  /*9390*/  STS.128 [R212+0x10], R132 ;  /* 0x00001084d4007388 */ /* 0x000fe20000000c00 */
[C---:B------:R-:W-:Y:S01]  /*93a0*/  FMUL R0, R152.reuse, R4 ;  /* 0x0000000498007220 */ /* 0x040fe20000400000 */
[C---:B------:R-:W-:Y:S01]  /*93b0*/  FMUL R3, R152.reuse, R5 ;  /* 0x0000000598037220 */ /* 0x040fe20000400000 */
[C---:B------:R-:W-:Y:S01]  /*93c0*/  FMUL R6, R152.reuse, R6 ;  /* 0x0000000698067220 */ /* 0x040fe20000400000 */
[----:B------:R-:W-:Y:S01]  /*93d0*/  FMUL R7, R152, R7 ;  /* 0x0000000798077220 */ /* 0x000fe20000400000 */
[C---:B------:R-:W-:Y:S01]  /*93e0*/  FFMA R0, R164.reuse, R186, R0 ;  /* 0x000000baa4007223 */ /* 0x040fe20000000000 */
[C---:B------:R-:W-:Y:S01]  /*93f0*/  FFMA R3, R164.reuse, R187, R3 ;  /* 0x000000bba4037223 */ /* 0x040fe20000000003 */
[C---:B------:R-:W-:Y:S01]  /*9400*/  FFMA R6, R164.reuse, R188, R6 ;  /* 0x000000bca4067223 */ /* 0x040fe20000000006 */
[----:B------:R-:W-:Y:S01]  /*9410*/  FFMA R7, R164, R189, R7 ;  /* 0x000000bda4077223 */ /* 0x000fe20000000007 */
        /* <DEDUP_REMOVED lines=18> */
[----:B------:R-:W-:Y:S01]  /*9540*/  F2FP.F16.F32.PACK_AB R8, R9, R8 ;  /* 0x000000080908723e */ /* 0x000fe200000000ff */
[----:B------:R-:W-:Y:S01]  /*9550*/  FMUL R18, R152, R18 ;  /* 0x0000001298127220 */ /* 0x000fe20000400000 */
[----:B------:R-:W-:Y:S01]  /*9560*/  F2FP.F16.F32.PACK_AB R9, R15, R14 ;  /* 0x0000000e0f09723e */ /* 0x000fe200000000ff */
        /* <DEDUP_REMOVED lines=13> */
[----:B------:R-:W-:Y:S01]  /*9640*/  FMUL R21, R152, R25 ;  /* 0x0000001998157220 */ /* 0x000fe20000400000 */
[----:B------:R-:W-:Y:S01]  /*9650*/  F2FP.F16.F32.PACK_AB R16, R17, R16 ;  /* 0x000000101110723e */ /* 0x000fe200000000ff */
[C---:B------:R-:W-:Y:S01]  /*9660*/  FFMA R23, R164.reuse, R197, R23 ;  /* 0x000000c5a4177223 */ /* 0x040fe20000000017 */
[C---:B------:R-:W-:Y:S01]  /*9670*/  FFMA R20, R164.reuse, R216, R20 ;  /* 0x000000d8a4147223 */ /* 0x040fe20000000014 */
[----:B------:R-:W-:Y:S01]  /*9680*/  FFMA R21, R164, R215, R21 ;  /* 0x000000d7a4157223 */ /* 0x000fe20000000015 */
[C---:B------:R-:W-:Y:S01]  /*9690*/  FMUL R26, R152.reuse, R26 ;  /* 0x0000001a981a7220 */ /* 0x040fe20000400000 */
[--C-:B-1----:R-:W-:Y:S01]  /*96a0*/  HADD2.F32 R198, -RZ, R199.reuse.H0_H0 ;  /* 0x200000c7ffc67230 */ /* 0x102fe20000004100 */
[----:B------:R-:W-:Y:S01]  /*96b0*/  F2FP.F16.F32.PACK_AB R17, R23, R22 ;  /* 0x000000161711723e */ /* 0x000fe200000000ff */
[----:B------:R-:W-:Y:S01]  /*96c0*/  FMUL R27, R152, R27 ;  /* 0x0000001b981b7220 */ /* 0x000fe20000400000 */
[----:B------:R-:W-:Y:S01]  /*96d0*/  FFMA R26, R164, R214, R26 ;  /* 0x000000d6a41a7223 */ /* 0x000fe2000000001a */
[----:B------:R-:W-:Y:S02]  /*96e0*/  HADD2.F32 R199, -RZ, R199.H1_H1 ;  /* 0x300000c7ffc77230 */ /* 0x000fe40000004100 */
[----:B------:R-:W-:Y:S01]  /*96f0*/  FMUL R24, R152, R28 ;  /* 0x0000001c98187220 */ /* 0x000fe20000400000 */
[----:B------:R-:W-:Y:S01]  /*9700*/  FFMA R27, R164, R213, R27 ;  /* 0x000000d5a41b7223 */ /* 0x000fe2000000001b */
[C---:B------:R-:W-:Y:S01]  /*9710*/  FMUL R25, R152.reuse, R29 ;  /* 0x0000001d98197220 */ /* 0x040fe20000400000 */
[----:B------:R-:W-:Y:S01]  /*9720*/  FMUL R30, R152, R30 ;  /* 0x0000001e981e7220 */ /* 0x000fe20000400000 */
[----:B------:R-:W-:Y:S01]  /*9730*/  FFMA R24, R164, R198, R24 ;  /* 0x000000c6a4187223 */ /* 0x000fe20000000018 */
[----:B------:R-:W-:Y:S01]  /*9740*/  FMUL R31, R152, R31 ;  /* 0x0000001f981f7220 */ /* 0x000fe20000400000 */
[C---:B------:R-:W-:Y:S01]  /*9750*/  FFMA R25, R164.reuse, R199, R25 ;  /* 0x000000c7a4197223 */ /* 0x040fe20000000019 */
[----:B------:R-:W-:Y:S01]  /*9760*/  FFMA R30, R164, R200, R30 ;  /* 0x000000c8a41e7223 */ /* 0x000fe2000000001e */
[----:B------:R-:W-:Y:S01]  /*9770*/  FMUL R28, R152, R32 ;  /* 0x00000020981c7220 */ /* 0x000fe20000400000 */
[----:B------:R-:W-:Y:S01]  /*9780*/  FFMA R31, R164, R201, R31 ;  /* 0x000000c9a41f7223 */ /* 0x000fe2000000001f */
[----:B------:R-:W-:Y:S01]  /*9790*/  FMUL R29, R152, R33 ;  /* 0x00000021981d7220 */ /* 0x000fe20000400000 */
[----:B------:R-:W-:Y:S01]  /*97a0*/  F2FP.F16.F32.PACK_AB R24, R25, R24 ;  /* 0x000000181918723e */ /* 0x000fe200000000ff */
[----:B------:R-:W-:Y:S01]  /*97b0*/  FFMA R28, R164, R202, R28 ;  /* 0x000000caa41c7223 */ /* 0x000fe2000000001c */
[----:B------:R-:W-:Y:S01]  /*97c0*/  FMUL R34, R152, R34 ;  /* 0x0000002298227220 */ /* 0x000fe20000400000 */
[----:B------:R-:W-:Y:S01]  /*97d0*/  F2FP.F16.F32.PACK_AB R25, R31, R30 ;  /* 0x0000001e1f19723e */ /* 0x000fe200000000ff */
[----:B------:R-:W-:Y:S01]  /*97e0*/  FFMA R29, R164, R203, R29 ;  /* 0x000000cba41d7223 */ /* 0x000fe2000000001d */
[----:B------:R-:W-:Y:S01]  /*97f0*/  FMUL R35, R152, R35 ;  /* 0x0000002398237220 */ /* 0x000fe20000400000 */
[C---:B------:R-:W-:Y:S03]  /*9800*/  FFMA R34, R164.reuse, R204, R34 ;  /* 0x000000cca4227223 */ /* 0x040fe60000000022 */
[----:B------:R-:W-:Y:S01]  /*9810*/  FFMA R35, R164, R205, R35 ;  /* 0x000000cda4237223 */ /* 0x000fe20000000023 */
[----:B---3--:R-:W-:Y:S08]  /*9820*/  STS.128 [R207+0x20], R136 ;  /* 0x00002088cf007388 */ /* 0x008ff00000000c00 */
[----:B----4-:R-:W-:Y:S08]  /*9830*/  STS.128 [R206+0x30], R120 ;  /* 0x00003078ce007388 */ /* 0x010ff00000000c00 */
[----:B------:R-:W-:Y:S08]  /*9840*/  STS.128 [R153+0x2200], R88 ;  /* 0x0022005899007388 */ /* 0x000ff00000000c00 */
[----:B------:R-:W-:Y:S08]  /*9850*/  STS.128 [R212+0x2010], R96 ;  /* 0x00201060d4007388 */ /* 0x000ff00000000c00 */
[----:B------:R-:W-:Y:S08]  /*9860*/  STS.128 [R207+0x2020], R104 ;  /* 0x00202068cf007388 */ /* 0x000ff00000000c00 */
[----:B------:R-:W-:Y:S08]  /*9870*/  STS.128 [R206+0x2030], R112 ;  /* 0x00203070ce007388 */ /* 0x000ff00000000c00 */
[----:B------:R-:W-:Y:S08]  /*9880*/  STS.128 [R153+0x4200], R92 ;  /* 0x0042005c99007388 */ /* 0x000ff00000000c00 */
[----:B------:R-:W-:Y:S08]  /*9890*/  STS.128 [R212+0x4010], R100 ;  /* 0x00401064d4007388 */ /* 0x000ff00000000c00 */
[----:B------:R1:W-:Y:S08]  /*98a0*/  STS.128 [R207+0x4020], R56 ;  /* 0x00402038cf007388 */ /* 0x0003f00000000c00 */
[----:B------:R2:W-:Y:S01]  /*98b0*/  STS.128 [R206+0x4030], R60 ;  /* 0x0040303cce007388 */ /* 0x0005e20000000c00 */
[----:B-1----:R-:W-:Y:S02]  /*98c0*/  F2FP.F16.F32.PACK_AB R56, R78, R77 ;  /* 0x0000004d4e38723e */ /* 0x002fe400000000ff */
[----:B------:R-:W-:Y:S02]  /*98d0*/  F2FP.F16.F32.PACK_AB R57, R80, R79 ;  /* 0x0000004f5039723e */ /* 0x000fe400000000ff */
[----:B------:R-:W-:Y:S02]  /*98e0*/  F2FP.F16.F32.PACK_AB R58, R82, R81 ;  /* 0x00000051523a723e */ /* 0x000fe400000000ff */
[----:B------:R-:W-:Y:S02]  /*98f0*/  F2FP.F16.F32.PACK_AB R59, R84, R83 ;  /* 0x00000053543b723e */ /* 0x000fe400000000ff */
[----:B--2---:R-:W-:Y:S02]  /*9900*/  F2FP.F16.F32.PACK_AB R60, R86, R85 ;  /* 0x00000055563c723e */ /* 0x004fe400000000ff */
[----:B------:R-:W-:Y:S01]  /*9910*/  F2FP.F16.F32.PACK_AB R61, R130, R87 ;  /* 0x00000057823d723e */ /* 0x000fe200000000ff */
[----:B------:R1:W-:Y:S01]  /*9920*/  STS.128 [R153+0x6200], R56 ;  /* 0x0062003899007388 */ /* 0x0003e20000000c00 */
[----:B------:R-:W-:Y:S02]  /*9930*/  F2FP.F16.F32.PACK_AB R62, R37, R36 ;  /* 0x00000024253e723e */ /* 0x000fe400000000ff */
[----:B------:R-:W-:Y:S02]  /*9940*/  F2FP.F16.F32.PACK_AB R63, R39, R38 ;  /* 0x00000026273f723e */ /* 0x000fe400000000ff */
[----:B------:R-:W-:Y:S02]  /*9950*/  F2FP.F16.F32.PACK_AB R36, R3, R0 ;  /* 0x000000000324723e */ /* 0x000fe400000000ff */
        /* <DEDUP_REMOVED lines=11> */
[----:B------:R1:W-:Y:S08]  /*9a10*/  STS.128 [R206+0x6030], R48 ;  /* 0x00603030ce007388 */ /* 0x0003f00000000c00 */
[----:B------:R1:W-:Y:S08]  /*9a20*/  STS.128 [R153+0x8200], R36 ;  /* 0x0082002499007388 */ /* 0x0003f00000000c00 */
[----:B------:R1:W-:Y:S08]  /*9a30*/  STS.128 [R212+0x8010], R8 ;  /* 0x00801008d4007388 */ /* 0x0003f00000000c00 */
[----:B------:R1:W-:Y:S08]  /*9a40*/  STS.128 [R207+0x8020], R16 ;  /* 0x00802010cf007388 */ /* 0x0003f00000000c00 */
[----:B------:R1:W-:Y:S01]  /*9a50*/  STS.128 [R206+0x8030], R24 ;  /* 0x00803018ce007388 */ /* 0x0003e20000000c00 */
[----:B------:R-:W-:Y:S01]  /*9a60*/  @!PT LDS RZ, [RZ] ;  /* 0x00000000fffff984 */ /* 0x000fe20000000800 */
[----:B------:R-:W-:Y:S01]  /*9a70*/  @!PT LDS RZ, [RZ] ;  /* 0x00000000fffff984 */ /* 0x000fe20000000800 */
[----:B------:R-:W-:Y:S01]  /*9a80*/  @!PT LDS RZ, [RZ] ;  /* 0x00000000fffff984 */ /* 0x000fe20000000800 */
[----:B------:R-:W-:Y:S01]  /*9a90*/  @!PT LDS RZ, [RZ] ;  /* 0x00000000fffff984 */ /* 0x000fe20000000800 */
[----:B------:R2:W-:Y:S07]  /*9aa0*/  MEMBAR.ALL.CTA ;  /* 0x0000000000007992 */ /* 0x0005ee0000008000 */
[----:B--2---:R-:W2:Y:S02]  /*9ab0*/  FENCE.VIEW.ASYNC.S ;  /* 0x00000000000073c6 */ /* 0x004ea40000000000 */
[----:B--2---:R-:W-:Y:S06]  /*9ac0*/  BAR.SYNC.DEFER_BLOCKING 0x1, 0x80 ;  /* 0x0042000000007b1d */ /* 0x004fec0000010000 */
[----:B------:R-:W-:Y:S05]  /*9ad0*/  @P1 BRA `(.L_x_115) ;  /* 0x0000000000781947 */ /* 0x000fea0003800000 */
[----:B------:R-:W2:Y:S01]  /*9ae0*/  LDCU.64 UR6, c[0x0][0x348] ;  /* 0x00006900ff0677ac */ /* 0x000ea20008000a00 */
[----:B------:R-:W-:Y:S02]  /*9af0*/  UIMAD UR5, UR45, 0xa000, UR4 ;  /* 0x0000a0002d0578a4 */ /* 0x000fe4000f8e0204 */
[----:B------:R-:W-:Y:S02]  /*9b00*/  UIMAD UR9, UR48, 0xa0, URZ ;  /* 0x000000a0300978a4 */ /* 0x000fe4000f8e02ff */
[----:B------:R-:W-:Y:S02]  /*9b10*/  USHF.L.U32 UR10, UR47, 0x7, URZ ;  /* 0x000000072f0a7899 */ /* 0x000fe400080006ff */
[----:B------:R-:W-:Y:S01]  /*9b20*/  UIADD3 UR8, UPT, UPT, UR5, 0x200, URZ ;  /* 0x0000020005087890 */ /* 0x000fe2000fffe0ff */
[----:B------:R-:W-:Y:S01]  /*9b30*/  UMOV UR11, UR36 ;  /* 0x00000024000b7c82 */ /* 0x000fe20008000000 */
[----:B------:R-:W-:Y:S02]  /*9b40*/  UIADD3 UR29, UPT, UPT, UR9, 0x20, URZ ;  /* 0x00000020091d7890 */ /* 0x000fe4000fffe0ff */
[----:B------:R-:W-:Y:S01]  /*9b50*/  UIADD3 UR28, UPT, UPT, UR5, 0x2200, URZ ;  /* 0x00002200051c7890 */ /* 0x000fe2000fffe0ff */
[----:B------:R-:W-:Y:S01]  /*9b60*/  UMOV UR31, UR36 ;  /* 0x00000024001f7c82 */ /* 0x000fe20008000000 */
[----:B--2---:R-:W-:Y:S01]  /*9b70*/  UIADD3 UR6, UP0, UPT, UR6, 0x680, URZ ;  /* 0x0000068006067890 */ /* 0x004fe2000ff1e0ff */
[----:B------:R-:W-:Y:S01]  /*9b80*/  UMOV UR30, UR10 ;  /* 0x0000000a001e7c82 */ /* 0x000fe20008000000 */
[----:B------:R-:W-:Y:S02]  /*9b90*/  UIADD3 UR25, UPT, UPT, UR9, 0x40, URZ ;  /* 0x0000004009197890 */ /* 0x000fe4000fffe0ff */
[----:B------:R-:W-:Y:S02]  /*9ba0*/  UIADD3.X UR7, UPT, UPT, URZ, UR7, URZ, UP0, !UPT ;  /* 0x00000007ff077290 */ /* 0x000fe400087fe4ff */
[----:B------:R-:W-:Y:S01]  /*9bb0*/  UIADD3 UR24, UPT, UPT, UR5, 0x4200, URZ ;  /* 0x0000420005187890 */ /* 0x000fe2000fffe0ff */
[----:B------:R-:W-:Y:S01]  /*9bc0*/  UMOV UR27, UR36 ;  /* 0x00000024001b7c82 */ /* 0x000fe20008000000 */
[----:B------:R-:W-:Y:S01]  /*9bd0*/  UMOV UR26, UR10 ;  /* 0x0000000a001a7c82 */ /* 0x000fe20008000000 */
[----:B------:R-:W-:Y:S02]  /*9be0*/  UIADD3 UR21, UPT, UPT, UR9, 0x60, URZ ;  /* 0x0000006009157890 */ /* 0x000fe4000fffe0ff */
[----:B------:R-:W-:Y:S02]  /*9bf0*/  UIADD3 UR20, UPT, UPT, UR5, 0x6200, URZ ;  /* 0x0000620005147890 */ /* 0x000fe4000fffe0ff */
[----:B------:R2:W-:Y:S01]  /*9c00*/  UTMASTG.3D [UR8], [UR6] ;  /* 0x00000008060073b5 */ /* 0x0005e20008010000 */
[----:B------:R-:W-:Y:S01]  /*9c10*/  UMOV UR23, UR36 ;  /* 0x0000002400177c82 */ /* 0x000fe20008000000 */
[----:B------:R-:W-:Y:S01]  /*9c20*/  UMOV UR22, UR10 ;  /* 0x0000000a00167c82 */ /* 0x000fe20008000000 */
[----:B------:R-:W-:Y:S02]  /*9c30*/  UIADD3 UR17, UPT, UPT, UR9, 0x80, URZ ;  /* 0x0000008009117890 */ /* 0x000fe4000fffe0ff */
[----:B------:R-:W-:Y:S01]  /*9c40*/  UIADD3 UR16, UPT, UPT, UR5, 0x8200, URZ ;  /* 0x0000820005107890 */ /* 0x000fe2000fffe0ff */
[----:B------:R-:W-:Y:S01]  /*9c50*/  UMOV UR19, UR36 ;  /* 0x0000002400137c82 */ /* 0x000fe20008000000 */
[----:B------:R2:W-:Y:S01]  /*9c60*/  UTMASTG.3D [UR28], [UR6] ;  /* 0x0000001c060073b5 */ /* 0x0005e20008010000 */
[----:B------:R-:W-:Y:S01]  /*9c70*/  UMOV UR18, UR10 ;  /* 0x0000000a00127c82 */ /* 0x000fe20008000000 */
[----:B------:R2:W-:Y:S01]  /*9c80*/  UTMASTG.3D [UR24], [UR6] ;  /* 0x00000018060073b5 */ /* 0x0005e20008010000 */
[----:B------:R2:W-:Y:S04]  /*9c90*/  UTMASTG.3D [UR20], [UR6] ;  /* 0x00000014060073b5 */ /* 0x0005e80008010000 */
[----:B------:R2:W-:Y:S02]  /*9ca0*/  UTMASTG.3D [UR16], [UR6] ;  /* 0x00000010060073b5 */ /* 0x0005e40008010000 */
[----:B--2---:R0:W-:Y:S02]  /*9cb0*/  UTMACMDFLUSH ;  /* 0x00000000000079b7 */ /* 0x0041e40000000000 */
.L_x_115:
[----:B------:R-:W-:Y:S05]  /*9cc0*/  BSYNC.RECONVERGENT B0 ;  /* 0x0000000000007941 */ /* 0x000fea0003800200 */
.L_x_114:
[----:B------:R-:W-:Y:S04]  /*9cd0*/  BSSY.RECONVERGENT B0, `(.L_x_116) ;  /* 0x0000003000007945 */ /* 0x000fe80003800200 */
[----:B------:R-:W-:Y:S05]  /*9ce0*/  @P0 BRA `(.L_x_117) ;  /* 0x0000000000040947 */ /* 0x000fea0003800000 */
[----:B------:R-:W-:Y:S04]  /*9cf0*/  DEPBAR.LE SB0, 0x0 ;  /* 0x000080000000791a */ /* 0x000fe80000000000 */
.L_x_117:
[----:B------:R-:W-:Y:S05]  /*9d00*/  BSYNC.RECONVERGENT B0 ;  /* 0x0000000000007941 */ /* 0x000fea0003800200 */
.L_x_116:
[----:B------:R-:W-:Y:S01]  /*9d10*/  BAR.SYNC.DEFER_BLOCKING 0x1, 0x80 ;  /* 0x0042000000007b1d */ /* 0x000fe20000010000 */
[----:B------:R-:W-:Y:S04]  /*9d20*/  UIADD3 UR51, UPT, UPT, UR51, 0x1, URZ ;  /* 0x0000000133337890 */ /* 0x000fe8000fffe0ff */
[----:B------:R-:W-:Y:S09]  /*9d30*/  UISETP.NE.AND UP0, UPT, UR51, URZ, UPT ;  /* 0x000000ff3300728c */ /* 0x000ff2000bf05270 */
[----:B------:R-:W-:Y:S05]  /*9d40*/  BRA.U !UP0, `(.L_x_118) ;  /* 0x0000000108307547 */ /* 0x000fea000b800000 */
[----:B------:R-:W2:Y:S01]  /*9d50*/  LDL.LU R0, [R1+0x5c] ;  /* 0x00005c0001007983 */ /* 0x000ea20000300800 */
[----:B------:R-:W3:Y:S01]  /*9d60*/  S2R R3, SR_CgaCtaId ;  /* 0x0000000000037919 */ /* 0x000ee20000008800 */
[----:B--2---:R-:W-:Y:S01]  /*9d70*/  ISETP.NE.AND P0, PT, R0, RZ, PT ;  /* 0x000000ff0000720c */ /* 0x004fe20003f05270 */
[----:B------:R-:W-:Y:S11]  /*9d80*/  IMAD.U32 R0, RZ, RZ, UR50 ;  /* 0x00000032ff007e24 */ /* 0x000ff6000f8e00ff */
[----:B------:R-:W-:Y:S01]  /*9d90*/  @!UPT UIADD3 URZ, UPT, UPT, URZ, URZ, URZ ;  /* 0x000000fffffff290 */ /* 0x000fe2000fffe0ff */
[----:B------:R-:W-:Y:S01]  /*9da0*/  @P0 LEA R0, R0, UR4, 0x3 ;  /* 0x0000000400000c11 */ /* 0x000fe2000f8e18ff */
[----:B------:R-:W-:Y:S04]  /*9db0*/  UIADD3 UR4, UPT, UPT, UR50, 0x1, URZ ;  /* 0x0000000132047890 */ /* 0x000fe8000fffe0ff */
[----:B------:R-:W-:Y:S01]  /*9dc0*/  @P0 VIADD R0, R0, 0x60 ;  /* 0x0000006000000836 */ /* 0x000fe20000000000 */
[----:B------:R-:W-:Y:S04]  /*9dd0*/  UISETP.NE.AND UP0, UPT, UR4, 0x2, UPT ;  /* 0x000000020400788c */ /* 0x000fe8000bf05270 */
[----:B---3--:R-:W-:Y:S01]  /*9de0*/  @P0 PRMT R0, R3, 0x654, R0 ;  /* 0x0000065403000816 */ /* 0x008fe20000000000 */
[----:B------:R-:W-:Y:S03]  /*9df0*/  USEL UR50, UR4, URZ, UP0 ;  /* 0x000000ff04327287 */ /* 0x000fe60008000000 */
[----:B------:R2:W-:Y:S09]  /*9e00*/  @P0 SYNCS.ARRIVE.TRANS64.RED.A1T0 RZ, [R0+URZ], RZ ;  /* 0x000000ff00ff09a7 */ /* 0x0005f200081004ff */
.L_x_118:
[----:B------:R-:W-:Y:S02]  /*9e10*/  UISETP.NE.AND UP3, UPT, UR55, URZ, UPT ;  /* 0x000000ff3700728c */ /* 0x000fe4000bf65270 */
[----:B------:R-:W-:Y:S02]  /*9e20*/  UISETP.NE.AND UP0, UPT, UR49, 0x2, UPT ;  /* 0x000000023100788c */ /* 0x000fe4000bf05270 */
[----:B------:R-:W-:Y:S02]  /*9e30*/  UISETP.NE.AND UP1, UPT, UR12, 0x3, UPT ;  /* 0x000000030c00788c */ /* 0x000fe4000bf25270 */
[----:B------:R-:W-:Y:S02]  /*9e40*/  UISETP.NE.AND UP2, UPT, UR13, 0x2, UPT ;  /* 0x000000020d00788c */ /* 0x000fe4000bf45270 */
[----:B------:R-:W-:Y:S02]  /*9e50*/  USEL UR6, URZ, 0x1, UP0 ;  /* 0x00000001ff067887 */ /* 0x000fe40008000000 */
[----:B------:R-:W-:Y:S02]  /*9e60*/  USEL UR5, URZ, 0x1, UP1 ;  /* 0x00000001ff057887 */ /* 0x000fe40008800000 */
[----:B------:R-:W-:Y:S02]  /*9e70*/  USEL UR4, URZ, 0x1, UP2 ;  /* 0x00000001ff047887 */ /* 0x000fe40009000000 */
[----:B------:R-:W-:Y:S02]  /*9e80*/  UIADD3 UR48, UPT, UPT, UR37, UR62, URZ ;  /* 0x0000003e25307290 */ /* 0x000fe4000fffe0ff */
[----:B------:R-:W-:Y:S02]  /*9e90*/  UIADD3 UR47, UPT, UPT, UR38, UR61, URZ ;  /* 0x0000003d262f7290 */ /* 0x000fe4000fffe0ff */
[----:B------:R-:W-:Y:S02]  /*9ea0*/  USEL UR18, UR49, URZ, UP0 ;  /* 0x000000ff31127287 */ /* 0x000fe40008000000 */
[----:B------:R-:W-:Y:S02]  /*9eb0*/  USEL UR46, UR12, URZ, UP1 ;  /* 0x000000ff0c2e7287 */ /* 0x000fe40008800000 */
[----:B------:R-:W-:Y:S02]  /*9ec0*/  USEL UR45, UR13, URZ, UP2 ;  /* 0x000000ff0d2d7287 */ /* 0x000fe40009000000 */
[----:B------:R-:W-:Y:S02]  /*9ed0*/  ULOP3.LUT UR52, UR52, UR6, URZ, 0x3c, !UPT ;  /* 0x0000000634347292 */ /* 0x000fe4000f8e3cff */
[----:B------:R-:W-:Y:S02]  /*9ee0*/  ULOP3.LUT UR53, UR53, UR5, URZ, 0x3c, !UPT ;  /* 0x0000000535357292 */ /* 0x000fe4000f8e3cff */
[----:B------:R-:W-:Y:S01]  /*9ef0*/  ULOP3.LUT UR54, UR54, UR4, URZ, 0x3c, !UPT ;  /* 0x0000000436367292 */ /* 0x000fe2000f8e3cff */
[----:B------:R-:W-:Y:S01]  /*9f00*/  UMOV UR36, UR60 ;  /* 0x0000003c00247c82 */ /* 0x000fe20008000000 */
[----:B------:R-:W-:Y:S10]  /*9f10*/  BRA.U UP3, `(.L_x_119) ;  /* 0xffffffb503147547 */ /* 0x000ff4000b83ffff */
[----:B------:R-:W-:-:S09]  /*9f20*/  UISETP.NE.AND UP0, UPT, UR63, URZ, UPT ;  /* 0x000000ff3f00728c */ /* 0x000fd2000bf05270 */
[----:B------:R-:W-:Y:S05]  /*9f30*/  BRA.U !UP0, `(.L_x_120) ;  /* 0x00000001084c7547 */ /* 0x000fea000b800000 */
[----:B------:R-:W3:Y:S02]  /*9f40*/  LDCU.64 UR4, c[0x0][0x890] ;  /* 0x00011200ff0477ac */ /* 0x000ee40008000a00 */
[----:B---3--:R-:W-:-:S04]  /*9f50*/  UISETP.NE.U32.AND UP0, UPT, UR4, URZ, UPT ;  /* 0x000000ff0400728c */ /* 0x008fc8000bf05070 */
[----:B------:R-:W-:-:S09]  /*9f60*/  UISETP.NE.AND.EX UP0, UPT, UR5, URZ, UPT, UP0 ;  /* 0x000000ff0500728c */ /* 0x000fd2000bf05300 */
[----:B------:R-:W-:Y:S05]  /*9f70*/  BRA.U UP0, `(.L_x_121) ;  /* 0x00000001000c7547 */ /* 0x000fea000b800000 */
[----:B------:R-:W-:-:S13]  /*9f80*/  FSETP.NEU.AND P0, PT, R164, RZ, PT ;  /* 0x000000ffa400720b */ /* 0x000fda0003f0d000 */
[----:B------:R-:W-:Y:S05]  /*9f90*/  @!P0 EXIT ;  /* 0x000000000000894d */ /* 0x000fea0003800000 */
[----:B------:R-:W-:Y:S05]  /*9fa0*/  BRA `(.L_x_120) ;  /* 0x0000000000307947 */ /* 0x000fea0003800000 */
.L_x_121:
[----:B--2---:R-:W2:Y:S01]  /*9fb0*/  LDL.LU R0, [R1+0x50] ;  /* 0x0000500001007983 */ /* 0x004ea20000300800 */
[----:B------:R-:W-:Y:S01]  /*9fc0*/  BSSY.RECONVERGENT B0, `(.L_x_120) ;  /* 0x000000a000007945 */ /* 0x000fe20003800200 */
[----:B--2---:R-:W-:-:S13]  /*9fd0*/  LOP3.LUT P0, RZ, R0, 0xff, RZ, 0xc0, !PT ;  /* 0x000000ff00ff7812 */ /* 0x004fda000780c0ff */
[----:B------:R-:W-:Y:S05]  /*9fe0*/  @P0 BRA `(.L_x_122) ;  /* 0x0000000000140947 */ /* 0x000fea0003800000 */
[----:B------:R-:W2:Y:S02]  /*9ff0*/  LDCU.64 UR4, c[0x0][0x888] ;  /* 0x00011100ff0477ac */ /* 0x000ea40008000a00 */
[----:B--2---:R-:W-:-:S04]  /*a000*/  ISETP.NE.U32.AND P0, PT, RZ, UR4, PT ;  /* 0x00000004ff007c0c */ /* 0x004fc8000bf05070 */
[----:B------:R-:W-:-:S13]  /*a010*/  ISETP.NE.AND.EX P0, PT, RZ, UR5, PT, P0 ;  /* 0x00000005ff007c0c */ /* 0x000fda000bf05300 */
[----:B------:R-:W-:Y:S05]  /*a020*/  @!P0 EXIT ;  /* 0x000000000000894d */ /* 0x000fea0003800000 */
[----:B------:R-:W-:Y:S05]  /*a030*/  BRA `(.L_x_123) ;  /* 0x0000000000087947 */ /* 0x000fea0003800000 */
.L_x_122:
[----:B------:R-:W-:-:S13]  /*a040*/  FSETP.NEU.AND P0, PT, R164, RZ, PT ;  /* 0x000000ffa400720b */ /* 0x000fda0003f0d000 */
[----:B------:R-:W-:Y:S05]  /*a050*/  @!P0 EXIT ;  /* 0x000000000000894d */ /* 0x000fea0003800000 */
.L_x_123:
[----:B------:R-:W-:Y:S05]  /*a060*/  BSYNC.RECONVERGENT B0 ;  /* 0x0000000000007941 */ /* 0x000fea0003800200 */
.L_x_120:
[----:B------:R-:W-:-:S04]  /*a070*/  DEPBAR.LE SB0, 0x0 ;  /* 0x000080000000791a */ /* 0x000fc80000000000 */
[----:B------:R-:W-:Y:S05]  /*a080*/  EXIT ;  /* 0x000000000000794d */ /* 0x000fea0003800000 */
.L_x_24:
[----:B--2---:R2:W3:Y:S02]  /*a090*/  SYNCS.PHASECHK.TRANS64.TRYWAIT P0, [R0+URZ+0xe0], R2 ;  /* 0x0000e002000075a7 */ /* 0x0044e400080011ff */
[----:B---3--:R-:W-:Y:S05]  /*a0a0*/  @!P0 NANOSLEEP.SYNCS 0x989680 ;  /* 0x009896800000895d */ /* 0x008fea0003900000 */
[----:B------:R-:W3:Y:S02]  /*a0b0*/  @!P0 SYNCS.PHASECHK.TRANS64 P0, [R0+URZ+0xe0], R2 ;  /* 0x0000e002000085a7 */ /* 0x000ee400080010ff */
[----:B---3--:R-:W-:Y:S05]  /*a0c0*/  @!P0 BRA `(.L_x_24) ;  /* 0xfffffffc00f08947 */ /* 0x008fea000383ffff */
[----:B------:R-:W-:Y:S05]  /*a0d0*/  BRA `(.L_x_124) ;  /* 0xffffff7800007947 */ /* 0x000fea000383ffff */
.L_x_27:
[----:B-1----:R-:W-:Y:S07]  /*a0e0*/  MOV R0, UR33 ;  /* 0x0000002100007c02 */ /* 0x002fee0008000f00 */
.L_x_125:
[----:B-1----:R1:W2:Y:S02]  /*a0f0*/  SYNCS.PHASECHK.TRANS64.TRYWAIT P0, [R0+URZ+0x28], R3 ;  /* 0x00002803000075a7 */ /* 0x0022a400080011ff */
[----:B--2---:R-:W-:Y:S05]  /*a100*/  @!P0 NANOSLEEP.SYNCS 0x989680 ;  /* 0x009896800000895d */ /* 0x004fea0003900000 */
[----:B------:R-:W2:Y:S02]  /*a110*/  @!P0 SYNCS.PHASECHK.TRANS64 P0, [R0+URZ+0x28], R3 ;  /* 0x00002803000085a7 */ /* 0x000ea400080010ff */
[----:B--2---:R-:W-:Y:S05]  /*a120*/  @!P0 BRA `(.L_x_125) ;  /* 0xfffffffc00f08947 */ /* 0x004fea000383ffff */
[----:B------:R-:W-:Y:S05]  /*a130*/  BRA `(.L_x_26) ;  /* 0xffffff78005c7947 */ /* 0x000fea000383ffff */
.L_x_34:
[----:B-1----:R-:W-:Y:S07]  /*a140*/  MOV R0, UR17 ;  /* 0x0000001100007c02 */ /* 0x002fee0008000f00 */
.L_x_126:
[----:B-1----:R1:W2:Y:S02]  /*a150*/  SYNCS.PHASECHK.TRANS64.TRYWAIT P0, [R0+URZ+0x28], R3 ;  /* 0x00002803000075a7 */ /* 0x0022a400080011ff */
[----:B--2---:R-:W-:Y:S05]  /*a160*/  @!P0 NANOSLEEP.SYNCS 0x989680 ;  /* 0x009896800000895d */ /* 0x004fea0003900000 */
[----:B------:R-:W2:Y:S02]  /*a170*/  @!P0 SYNCS.PHASECHK.TRANS64 P0, [R0+URZ+0x28], R3 ;  /* 0x00002803000085a7 */ /* 0x000ea400080010ff */
[----:B--2---:R-:W-:Y:S05]  /*a180*/  @!P0 BRA `(.L_x_126) ;  /* 0xfffffffc00f08947 */ /* 0x004fea000383ffff */
[----:B------:R-:W-:Y:S05]  /*a190*/  BRA `(.L_x_33) ;  /* 0xffffff7c00187947 */ /* 0x000fea000383ffff */
.L_x_39:
[----:B-1----:R1:W2:Y:S02]  /*a1a0*/  SYNCS.PHASECHK.TRANS64.TRYWAIT P0, [R3+URZ+0x80], R0 ;  /* 0x00008000030075a7 */ /* 0x0022a400080011ff */
[----:B--2---:R-:W-:Y:S05]  /*a1b0*/  @!P0 NANOSLEEP.SYNCS 0x989680 ;  /* 0x009896800000895d */ /* 0x004fea0003900000 */
[----:B------:R-:W2:Y:S02]  /*a1c0*/  @!P0 SYNCS.PHASECHK.TRANS64 P0, [R3+URZ+0x80], R0 ;  /* 0x00008000030085a7 */ /* 0x000ea400080010ff */
[----:B--2---:R-:W-:Y:S05]  /*a1d0*/  @!P0 BRA `(.L_x_39) ;  /* 0xfffffffc00f08947 */ /* 0x004fea000383ffff */
[----:B------:R-:W-:Y:S05]  /*a1e0*/  BRA `(.L_x_127) ;  /* 0xffffff7c00bc7947 */ /* 0x000fea000383ffff */
.L_x_43:
[----:B------:R-:W-:-:S07]  /*a1f0*/  MOV R0, UR4 ;  /* 0x0000000400007c02 */ /* 0x000fce0008000f00 */
.L_x_128:
[----:B-1----:R1:W2:Y:S02]  /*a200*/  SYNCS.PHASECHK.TRANS64.TRYWAIT P0, [R0+URZ], R2 ;  /* 0x00000002000075a7 */ /* 0x0022a400080011ff */
[----:B--2---:R-:W-:Y:S05]  /*a210*/  @!P0 NANOSLEEP.SYNCS 0x989680 ;  /* 0x009896800000895d */ /* 0x004fea0003900000 */
[----:B------:R-:W2:Y:S02]  /*a220*/  @!P0 SYNCS.PHASECHK.TRANS64 P0, [R0+URZ], R2 ;  /* 0x00000002000085a7 */ /* 0x000ea400080010ff */
[----:B--2---:R-:W-:Y:S05]  /*a230*/  @!P0 BRA `(.L_x_128) ;  /* 0xfffffffc00f08947 */ /* 0x004fea000383ffff */
[----:B------:R-:W-:Y:S05]  /*a240*/  BRA `(.L_x_129) ;  /* 0xffffff8400607947 */ /* 0x000fea000383ffff */
.L_x_44:
[----:B------:R-:W-:-:S07]  /*a250*/  MOV R0, UR5 ;  /* 0x0000000500007c02 */ /* 0x000fce0008000f00 */
.L_x_130:
[----:B-1----:R1:W2:Y:S02]  /*a260*/  SYNCS.PHASECHK.TRANS64.TRYWAIT P0, [R0+URZ], R3 ;  /* 0x00000003000075a7 */ /* 0x0022a400080011ff */
[----:B--2---:R-:W-:Y:S05]  /*a270*/  @!P0 NANOSLEEP.SYNCS 0x989680 ;  /* 0x009896800000895d */ /* 0x004fea0003900000 */
[----:B------:R-:W2:Y:S02]  /*a280*/  @!P0 SYNCS.PHASECHK.TRANS64 P0, [R0+URZ], R3 ;  /* 0x00000003000085a7 */ /* 0x000ea400080010ff */
[----:B--2---:R-:W-:Y:S05]  /*a290*/  @!P0 BRA `(.L_x_130) ;  /* 0xfffffffc00f08947 */ /* 0x004fea000383ffff */
[----:B------:R-:W-:Y:S05]  /*a2a0*/  BRA `(.L_x_131) ;  /* 0xffffff84006c7947 */ /* 0x000fea000383ffff */
.L_x_45:
[----:B------:R-:W-:-:S07]  /*a2b0*/  MOV R0, UR5 ;  /* 0x0000000500007c02 */ /* 0x000fce0008000f00 */
.L_x_132:
[----:B-1----:R1:W2:Y:S02]  /*a2c0*/  SYNCS.PHASECHK.TRANS64.TRYWAIT P0, [R0+URZ], R3 ;  /* 0x00000003000075a7 */ /* 0x0022a400080011ff */
[----:B--2---:R-:W-:Y:S05]  /*a2d0*/  @!P0 NANOSLEEP.SYNCS 0x989680 ;  /* 0x009896800000895d */ /* 0x004fea0003900000 */
[----:B------:R-:W2:Y:S02]  /*a2e0*/  @!P0 SYNCS.PHASECHK.TRANS64 P0, [R0+URZ], R3 ;  /* 0x00000003000085a7 */ /* 0x000ea400080010ff */
[----:B--2---:R-:W-:Y:S05]  /*a2f0*/  @!P0 BRA `(.L_x_132) ;  /* 0xfffffffc00f08947 */ /* 0x004fea000383ffff */
[----:B------:R-:W-:Y:S05]  /*a300*/  BRA `(.L_x_133) ;  /* 0xffffff8400787947 */ /* 0x000fea000383ffff */
.L_x_46:
[----:B------:R-:W-:-:S07]  /*a310*/  MOV R0, UR5 ;  /* 0x0000000500007c02 */ /* 0x000fce0008000f00 */
.L_x_134:
[----:B-1----:R1:W2:Y:S02]  /*a320*/  SYNCS.PHASECHK.TRANS64.TRYWAIT P0, [R0+URZ], R3 ;  /* 0x00000003000075a7 */ /* 0x0022a400080011ff */
[----:B--2---:R-:W-:Y:S05]  /*a330*/  @!P0 NANOSLEEP.SYNCS 0x989680 ;  /* 0x009896800000895d */ /* 0x004fea0003900000 */
[----:B------:R-:W2:Y:S02]  /*a340*/  @!P0 SYNCS.PHASECHK.TRANS64 P0, [R0+URZ], R3 ;  /* 0x00000003000085a7 */ /* 0x000ea400080010ff */
[----:B--2---:R-:W-:Y:S05]  /*a350*/  @!P0 BRA `(.L_x_134) ;  /* 0xfffffffc00f08947 */ /* 0x004fea000383ffff */
[----:B------:R-:W-:Y:S05]  /*a360*/  BRA `(.L_x_135) ;  /* 0xffffff8400847947 */ /* 0x000fea000383ffff */
.L_x_49:
[----:B-1----:R1:W2:Y:S02]  /*a370*/  SYNCS.PHASECHK.TRANS64.TRYWAIT P0, [R2+URZ+0xd0], R4 ;  /* 0x0000d004020075a7 */ /* 0x0022a400080011ff */
[----:B--2---:R-:W-:Y:S05]  /*a380*/  @!P0 NANOSLEEP.SYNCS 0x989680 ;  /* 0x009896800000895d */ /* 0x004fea0003900000 */
[----:B------:R-:W2:Y:S02]  /*a390*/  @!P0 SYNCS.PHASECHK.TRANS64 P0, [R2+URZ+0xd0], R4 ;  /* 0x0000d004020085a7 */ /* 0x000ea400080010ff */
[----:B--2---:R-:W-:Y:S05]  /*a3a0*/  @!P0 BRA `(.L_x_49) ;  /* 0xfffffffc00f08947 */ /* 0x004fea000383ffff */
[----:B------:R-:W-:Y:S05]  /*a3b0*/  BRA `(.L_x_136) ;  /* 0xffffff8400e07947 */ /* 0x000fea000383ffff */
.L_x_50:
[----:B------:R-:W-:-:S07]  /*a3c0*/  MOV R2, UR4 ;  /* 0x0000000400027c02 */ /* 0x000fce0008000f00 */
.L_x_137:
[----:B-1----:R1:W2:Y:S02]  /*a3d0*/  SYNCS.PHASECHK.TRANS64.TRYWAIT P0, [R2+URZ+0x90], R5 ;  /* 0x00009005020075a7 */ /* 0x0022a400080011ff */
[----:B--2---:R-:W-:Y:S05]  /*a3e0*/  @!P0 NANOSLEEP.SYNCS 0x989680 ;  /* 0x009896800000895d */ /* 0x004fea0003900000 */
[----:B------:R-:W2:Y:S02]  /*a3f0*/  @!P0 SYNCS.PHASECHK.TRANS64 P0, [R2+URZ+0x90], R5 ;  /* 0x00009005020085a7 */ /* 0x000ea400080010ff */
[----:B--2---:R-:W-:Y:S05]  /*a400*/  @!P0 BRA `(.L_x_137) ;  /* 0xfffffffc00f08947 */ /* 0x004fea000383ffff */
[----:B------:R-:W-:Y:S05]  /*a410*/  BRA `(.L_x_138) ;  /* 0xffffff8400f07947 */ /* 0x000fea000383ffff */
.L_x_51:
[----:B-1----:R1:W2:Y:S02]  /*a420*/  SYNCS.PHASECHK.TRANS64.TRYWAIT P1, [R2+URZ+0x80], R4 ;  /* 0x00008004020075a7 */ /* 0x0022a400080211ff */
[----:B--2---:R-:W-:Y:S05]  /*a430*/  @!P1 NANOSLEEP.SYNCS 0x989680 ;  /* 0x009896800000995d */ /* 0x004fea0003900000 */
[----:B------:R-:W2:Y:S02]  /*a440*/  @!P1 SYNCS.PHASECHK.TRANS64 P1, [R2+URZ+0x80], R4 ;  /* 0x00008004020095a7 */ /* 0x000ea400080210ff */
[----:B--2---:R-:W-:Y:S05]  /*a450*/  @!P1 BRA `(.L_x_51) ;  /* 0xfffffffc00f09947 */ /* 0x004fea000383ffff */
[----:B------:R-:W-:Y:S05]  /*a460*/  BRA `(.L_x_139) ;  /* 0xffffff8800207947 */ /* 0x000fea000383ffff */
.L_x_54:
[----:B------:R-:W-:-:S07]  /*a470*/  MOV R0, UR4 ;  /* 0x0000000400007c02 */ /* 0x000fce0008000f00 */
.L_x_140:
[----:B-1----:R1:W2:Y:S02]  /*a480*/  SYNCS.PHASECHK.TRANS64.TRYWAIT P0, [R0+URZ+0x90], R2 ;  /* 0x00009002000075a7 */ /* 0x0022a400080011ff */
[----:B--2---:R-:W-:Y:S05]  /*a490*/  @!P0 NANOSLEEP.SYNCS 0x989680 ;  /* 0x009896800000895d */ /* 0x004fea0003900000 */
[----:B------:R-:W2:Y:S02]  /*a4a0*/  @!P0 SYNCS.PHASECHK.TRANS64 P0, [R0+URZ+0x90], R2 ;  /* 0x00009002000085a7 */ /* 0x000ea400080010ff */
[----:B--2---:R-:W-:Y:S05]  /*a4b0*/  @!P0 BRA `(.L_x_140) ;  /* 0xfffffffc00f08947 */ /* 0x004fea000383ffff */
[----:B------:R-:W-:Y:S05]  /*a4c0*/  BRA `(.L_x_53) ;  /* 0xffffff8800747947 */ /* 0x000fea000383ffff */
.L_x_63:
[----:B-1----:R-:W-:-:S04]  /*a4d0*/  MOV R5, UR5 ;  /* 0x0000000500057c02 */ /* 0x002fc80008000f00 */
[----:B------:R1:W2:Y:S03]  /*a4e0*/  SYNCS.PHASECHK.TRANS64.TRYWAIT P0, [R5+URZ+0x8], R6 ;  /* 0x00000806050075a7 */ /* 0x0002a600080011ff */
[----:B--2---:R-:W-:Y:S05]  /*a4f0*/  @!P0 NANOSLEEP.SYNCS 0x989680 ;  /* 0x009896800000895d */ /* 0x004fea0003900000 */
[----:B------:R-:W2:Y:S02]  /*a500*/  @!P0 SYNCS.PHASECHK.TRANS64 P0, [R5+URZ+0x8], R6 ;  /* 0x00000806050085a7 */ /* 0x000ea400080010ff */
[----:B--2---:R-:W-:Y:S05]  /*a510*/  @!P0 BRA `(.L_x_63) ;  /* 0xfffffffc00ec8947 */ /* 0x004fea000383ffff */
[----:B------:R-:W-:Y:S05]  /*a520*/  BRA `(.L_x_62) ;  /* 0xffffff8c00287947 */ /* 0x000fea000383ffff */
.L_x_65:
[----:B------:R-:W-:Y:S01]  /*a530*/  BSSY B0, `(.L_x_141) ;  /* 0x0000006000007945 */ /* 0x000fe20003800000 */
[----:B------:R-:W-:-:S07]  /*a540*/  MOV R15, 0xffffffff ;  /* 0xffffffff000f7802 */ /* 0x000fce0000000f00 */
[----:B-1---5:R-:W-:Y:S05]  /*a550*/  WARPSYNC.COLLECTIVE R15, `(.L_x_142) ;  /* 0x000000000f0c7348 */ /* 0x022fea0003c00000 */
[----:B------:R-:W-:Y:S02]  /*a560*/  ELECT P6, UR79, PT ;  /* 0x00000000004f782f */ /* 0x000fe400038c0000 */
[----:B------:R-:W-:Y:S01]  /*a570*/  MOV R14, UR79 ;  /* 0x0000004f000e7c02 */ /* 0x000fe20008000f00 */
[----:B-1---5:R-:W-:Y:S10]  /*a580*/  ENDCOLLECTIVE ;  /* 0x000000000000791b */ /* 0x022ff40003800000 */
.L_x_142:
[----:B------:R-:W-:Y:S05]  /*a590*/  BSYNC B0 ;  /* 0x0000000000007941 */ /* 0x000fea0003800000 */
.L_x_141:
[----:B------:R-:W-:Y:S05]  /*a5a0*/  BRA `(.L_x_143) ;  /* 0xffffff8c00587947 */ /* 0x000fea000383ffff */
.L_x_67:
[----:B-1----:R-:W-:-:S04]  /*a5b0*/  MOV R0, UR5 ;  /* 0x0000000500007c02 */ /* 0x002fc80008000f00 */
[----:B------:R1:W2:Y:S03]  /*a5c0*/  SYNCS.PHASECHK.TRANS64.TRYWAIT P0, [R0+URZ+0x8], R4 ;  /* 0x00000804000075a7 */ /* 0x0002a600080011ff */
[----:B--2---:R-:W-:Y:S05]  /*a5d0*/  @!P0 NANOSLEEP.SYNCS 0x989680 ;  /* 0x009896800000895d */ /* 0x004fea0003900000 */
[----:B------:R-:W2:Y:S02]  /*a5e0*/  @!P0 SYNCS.PHASECHK.TRANS64 P0, [R0+URZ+0x8], R4 ;  /* 0x00000804000085a7 */ /* 0x000ea400080010ff */
[----:B--2---:R-:W-:Y:S05]  /*a5f0*/  @!P0 BRA `(.L_x_67) ;  /* 0xfffffffc00ec8947 */ /* 0x004fea000383ffff */
[----:B------:R-:W-:Y:S05]  /*a600*/  BRA `(.L_x_66) ;  /* 0xffffff8c005c7947 */ /* 0x000fea000383ffff */
.L_x_68:
[----:B-1----:R1:W2:Y:S02]  /*a610*/  SYNCS.PHASECHK.TRANS64.TRYWAIT P0, [R0+URZ+0x80], R3 ;  /* 0x00008003000075a7 */ /* 0x0022a400080011ff */
[----:B--2---:R-:W-:Y:S05]  /*a620*/  @!P0 NANOSLEEP.SYNCS 0x989680 ;  /* 0x009896800000895d */ /* 0x004fea0003900000 */
[----:B------:R-:W2:Y:S02]  /*a630*/  @!P0 SYNCS.PHASECHK.TRANS64 P0, [R0+URZ+0x80], R3 ;  /* 0x00008003000085a7 */ /* 0x000ea400080010ff */
[----:B--2---:R-:W-:Y:S05]  /*a640*/  @!P0 BRA `(.L_x_68) ;  /* 0xfffffffc00f08947 */ /* 0x004fea000383ffff */
[----:B------:R-:W-:Y:S05]  /*a650*/  BRA `(.L_x_144) ;  /* 0xffffff9000487947 */ /* 0x000fea000383ffff */
.L_x_70:
[----:B------:R-:W-:-:S07]  /*a660*/  MOV R0, UR31 ;  /* 0x0000001f00007c02 */ /* 0x000fce0008000f00 */
.L_x_145:
[----:B-1----:R1:W3:Y:S02]  /*a670*/  SYNCS.PHASECHK.TRANS64.TRYWAIT P0, [R0+URZ+0xb8], R3 ;  /* 0x0000b803000075a7 */ /* 0x0022e400080011ff */
[----:B---3--:R-:W-:Y:S05]  /*a680*/  @!P0 NANOSLEEP.SYNCS 0x989680 ;  /* 0x009896800000895d */ /* 0x008fea0003900000 */
[----:B------:R-:W3:Y:S02]  /*a690*/  @!P0 SYNCS.PHASECHK.TRANS64 P0, [R0+URZ+0xb8], R3 ;  /* 0x0000b803000085a7 */ /* 0x000ee400080010ff */
[----:B---3--:R-:W-:Y:S05]  /*a6a0*/  @!P0 BRA `(.L_x_145) ;  /* 0xfffffffc00f08947 */ /* 0x008fea000383ffff */
[----:B------:R-:W-:Y:S05]  /*a6b0*/  BRA `(.L_x_146) ;  /* 0xffffff9000907947 */ /* 0x000fea000383ffff */
.L_x_73:
[----:B------:R-:W-:Y:S07]  /*a6c0*/  MOV R0, UR7 ;  /* 0x0000000700007c02 */ /* 0x000fee0008000f00 */
.L_x_147:
[----:B-1----:R1:W3:Y:S02]  /*a6d0*/  SYNCS.PHASECHK.TRANS64.TRYWAIT P0, [R0+URZ], R3 ;  /* 0x00000003000075a7 */ /* 0x0022e400080011ff */
[----:B---3--:R-:W-:Y:S05]  /*a6e0*/  @!P0 NANOSLEEP.SYNCS 0x989680 ;  /* 0x009896800000895d */ /* 0x008fea0003900000 */
[----:B------:R-:W3:Y:S02]  /*a6f0*/  @!P0 SYNCS.PHASECHK.TRANS64 P0, [R0+URZ], R3 ;  /* 0x00000003000085a7 */ /* 0x000ee400080010ff */
[----:B---3--:R-:W-:Y:S05]  /*a700*/  @!P0 BRA `(.L_x_147) ;  /* 0xfffffffc00f08947 */ /* 0x008fea000383ffff */
[----:B------:R-:W-:Y:S05]  /*a710*/  BRA `(.L_x_72) ;  /* 0xffffff9000a47947 */ /* 0x000fea000383ffff */
.L_x_77:
[----:B-1----:R-:W-:-:S07]  /*a720*/  MOV R0, UR4 ;  /* 0x0000000400007c02 */ /* 0x002fce0008000f00 */
.L_x_148:
[----:B-1----:R1:W2:Y:S02]  /*a730*/  SYNCS.PHASECHK.TRANS64.TRYWAIT P0, [R0+URZ], R2 ;  /* 0x00000002000075a7 */ /* 0x0022a400080011ff */
[----:B--2---:R-:W-:Y:S05]  /*a740*/  @!P0 NANOSLEEP.SYNCS 0x989680 ;  /* 0x009896800000895d */ /* 0x004fea0003900000 */
[----:B------:R-:W2:Y:S02]  /*a750*/  @!P0 SYNCS.PHASECHK.TRANS64 P0, [R0+URZ], R2 ;  /* 0x00000002000085a7 */ /* 0x000ea400080010ff */
[----:B--2---:R-:W-:Y:S05]  /*a760*/  @!P0 BRA `(.L_x_148) ;  /* 0xfffffffc00f08947 */ /* 0x004fea000383ffff */
[----:B------:R-:W-:Y:S05]  /*a770*/  BRA `(.L_x_149) ;  /* 0xffffff94009c7947 */ /* 0x000fea000383ffff */
.L_x_78:
[----:B------:R-:W-:-:S07]  /*a780*/  MOV R0, UR5 ;  /* 0x0000000500007c02 */ /* 0x000fce0008000f00 */
.L_x_150:
[----:B-1----:R1:W2:Y:S02]  /*a790*/  SYNCS.PHASECHK.TRANS64.TRYWAIT P0, [R0+URZ], R2 ;  /* 0x00000002000075a7 */ /* 0x0022a400080011ff */
[----:B--2---:R-:W-:Y:S05]  /*a7a0*/  @!P0 NANOSLEEP.SYNCS 0x989680 ;  /* 0x009896800000895d */ /* 0x004fea0003900000 */
[----:B------:R-:W2:Y:S02]  /*a7b0*/  @!P0 SYNCS.PHASECHK.TRANS64 P0, [R0+URZ], R2 ;  /* 0x00000002000085a7 */ /* 0x000ea400080010ff */
[----:B--2---:R-:W-:Y:S05]  /*a7c0*/  @!P0 BRA `(.L_x_150) ;  /* 0xfffffffc00f08947 */ /* 0x004fea000383ffff */
[----:B------:R-:W-:Y:S05]  /*a7d0*/  BRA `(.L_x_151) ;  /* 0xffffff9400a87947 */ /* 0x000fea000383ffff */
.L_x_81:
[----:B------:R-:W-:-:S07]  /*a7e0*/  MOV R0, UR27 ;  /* 0x0000001b00007c02 */ /* 0x000fce0008000f00 */
.L_x_152:
[----:B-1----:R1:W2:Y:S02]  /*a7f0*/  SYNCS.PHASECHK.TRANS64.TRYWAIT P1, [R0+URZ+0xf0], R2 ;  /* 0x0000f002000075a7 */ /* 0x0022a400080211ff */
[----:B--2---:R-:W-:Y:S05]  /*a800*/  @!P1 NANOSLEEP.SYNCS 0x989680 ;  /* 0x009896800000995d */ /* 0x004fea0003900000 */
[----:B------:R-:W2:Y:S02]  /*a810*/  @!P1 SYNCS.PHASECHK.TRANS64 P1, [R0+URZ+0xf0], R2 ;  /* 0x0000f002000095a7 */ /* 0x000ea400080210ff */
[----:B--2---:R-:W-:Y:S05]  /*a820*/  @!P1 BRA `(.L_x_152) ;  /* 0xfffffffc00f09947 */ /* 0x004fea000383ffff */
[----:B------:R-:W-:Y:S05]  /*a830*/  BRA `(.L_x_153) ;  /* 0xffffff9400f47947 */ /* 0x000fea000383ffff */
.L_x_86:
[----:B-1----:R1:W4:Y:S02]  /*a840*/  SYNCS.PHASECHK.TRANS64.TRYWAIT P0, [R3+URZ+0x80], R0 ;  /* 0x00008000030075a7 */ /* 0x00232400080011ff */
[----:B----4-:R-:W-:Y:S05]  /*a850*/  @!P0 NANOSLEEP.SYNCS 0x989680 ;  /* 0x009896800000895d */ /* 0x010fea0003900000 */
[----:B------:R-:W4:Y:S02]  /*a860*/  @!P0 SYNCS.PHASECHK.TRANS64 P0, [R3+URZ+0x80], R0 ;  /* 0x00008000030085a7 */ /* 0x000f2400080010ff */
[----:B----4-:R-:W-:Y:S05]  /*a870*/  @!P0 BRA `(.L_x_86) ;  /* 0xfffffffc00f08947 */ /* 0x010fea000383ffff */
[----:B------:R-:W-:Y:S05]  /*a880*/  BRA `(.L_x_154) ;  /* 0xffffff9c001c7947 */ /* 0x000fea000383ffff */
.L_x_89:
[----:B-1----:R-:W-:Y:S07]  /*a890*/  MOV R0, UR6 ;  /* 0x0000000600007c02 */ /* 0x002fee0008000f00 */
.L_x_155:
[----:B-1----:R1:W2:Y:S02]  /*a8a0*/  SYNCS.PHASECHK.TRANS64.TRYWAIT P1, [R0+URZ+0x78], R2 ;  /* 0x00007802000075a7 */ /* 0x0022a400080211ff */
[----:B--2---:R-:W-:Y:S05]  /*a8b0*/  @!P1 NANOSLEEP.SYNCS 0x989680 ;  /* 0x009896800000995d */ /* 0x004fea0003900000 */
[----:B------:R-:W2:Y:S02]  /*a8c0*/  @!P1 SYNCS.PHASECHK.TRANS64 P1, [R0+URZ+0x78], R2 ;  /* 0x00007802000095a7 */ /* 0x000ea400080210ff */
[----:B--2---:R-:W-:Y:S05]  /*a8d0*/  @!P1 BRA `(.L_x_155) ;  /* 0xfffffffc00f09947 */ /* 0x004fea000383ffff */
[----:B------:R-:W-:Y:S05]  /*a8e0*/  BRA `(.L_x_88) ;  /* 0xffffffa0008c7947 */ /* 0x000fea000383ffff */
.L_x_92:
[----:B------:R-:W-:Y:S07]  /*a8f0*/  MOV R2, UR5 ;  /* 0x0000000500027c02 */ /* 0x000fee0008000f00 */
.L_x_156:
[----:B-1----:R1:W2:Y:S02]  /*a900*/  SYNCS.PHASECHK.TRANS64.TRYWAIT P2, [R2+URZ+0x60], R0 ;  /* 0x00006000020075a7 */ /* 0x0022a400080411ff */
[----:B--2---:R-:W-:Y:S05]  /*a910*/  @!P2 NANOSLEEP.SYNCS 0x989680 ;  /* 0x009896800000a95d */ /* 0x004fea0003900000 */
[----:B------:R-:W2:Y:S02]  /*a920*/  @!P2 SYNCS.PHASECHK.TRANS64 P2, [R2+URZ+0x60], R0 ;  /* 0x000060000200a5a7 */ /* 0x000ea400080410ff */
[----:B--2---:R-:W-:Y:S05]  /*a930*/  @!P2 BRA `(.L_x_156) ;  /* 0xfffffffc00f0a947 */ /* 0x004fea000383ffff */
[----:B------:R-:W-:Y:S05]  /*a940*/  BRA `(.L_x_157) ;  /* 0xffffffa000f87947 */ /* 0x000fea000383ffff */
.L_x_94:
[----:B------:R-:W-:-:S07]  /*a950*/  MOV R0, UR4 ;  /* 0x0000000400007c02 */ /* 0x000fce0008000f00 */
.L_x_158:
[----:B--2---:R2:W4:Y:S02]  /*a960*/  SYNCS.PHASECHK.TRANS64.TRYWAIT P0, [R0+URZ], R2 ;  /* 0x00000002000075a7 */ /* 0x00452400080011ff */
[----:B----4-:R-:W-:Y:S05]  /*a970*/  @!P0 NANOSLEEP.SYNCS 0x989680 ;  /* 0x009896800000895d */ /* 0x010fea0003900000 */
[----:B------:R-:W4:Y:S02]  /*a980*/  @!P0 SYNCS.PHASECHK.TRANS64 P0, [R0+URZ], R2 ;  /* 0x00000002000085a7 */ /* 0x000f2400080010ff */
[----:B----4-:R-:W-:Y:S05]  /*a990*/  @!P0 BRA `(.L_x_158) ;  /* 0xfffffffc00f08947 */ /* 0x010fea000383ffff */
[----:B------:R-:W-:Y:S05]  /*a9a0*/  BRA `(.L_x_159) ;  /* 0xffffffa400d07947 */ /* 0x000fea000383ffff */
.L_x_96:
[----:B------:R-:W-:Y:S07]  /*a9b0*/  MOV R0, UR4 ;  /* 0x0000000400007c02 */ /* 0x000fee0008000f00 */
.L_x_160:
[----:B-1----:R1:W2:Y:S02]  /*a9c0*/  SYNCS.PHASECHK.TRANS64.TRYWAIT P0, [R0+URZ+0x80], R3 ;  /* 0x00008003000075a7 */ /* 0x0022a400080011ff */
[----:B--2---:R-:W-:Y:S05]  /*a9d0*/  @!P0 NANOSLEEP.SYNCS 0x989680 ;  /* 0x009896800000895d */ /* 0x004fea0003900000 */
[----:B------:R-:W2:Y:S02]  /*a9e0*/  @!P0 SYNCS.PHASECHK.TRANS64 P0, [R0+URZ+0x80], R3 ;  /* 0x00008003000085a7 */ /* 0x000ea400080010ff */
[----:B--2---:R-:W-:Y:S05]  /*a9f0*/  @!P0 BRA `(.L_x_160) ;  /* 0xfffffffc00f08947 */ /* 0x004fea000383ffff */
[----:B------:R-:W-:Y:S05]  /*aa00*/  BRA `(.L_x_161) ;  /* 0xffffffa800787947 */ /* 0x000fea000383ffff */
.L_x_106:
[----:B--2---:R2:W3:Y:S02]  /*aa10*/  SYNCS.PHASECHK.TRANS64.TRYWAIT P0, [R5+URZ+0x50], R3 ;  /* 0x00005003050075a7 */ /* 0x0044e400080011ff */
[----:B---3--:R-:W-:Y:S05]  /*aa20*/  @!P0 NANOSLEEP.SYNCS 0x989680 ;  /* 0x009896800000895d */ /* 0x008fea0003900000 */
[----:B------:R-:W3:Y:S02]  /*aa30*/  @!P0 SYNCS.PHASECHK.TRANS64 P0, [R5+URZ+0x50], R3 ;  /* 0x00005003050085a7 */ /* 0x000ee400080010ff */
[----:B---3--:R-:W-:Y:S05]  /*aa40*/  @!P0 BRA `(.L_x_106) ;  /* 0xfffffffc00f08947 */ /* 0x008fea000383ffff */
[----:B------:R-:W-:Y:S05]  /*aa50*/  BRA `(.L_x_105) ;  /* 0xffffffb800e47947 */ /* 0x000fea000383ffff */
.L_x_108:
[----:B-1----:R1:W2:Y:S02]  /*aa60*/  SYNCS.PHASECHK.TRANS64.TRYWAIT P1, [R4+URZ+0xa0], R6 ;  /* 0x0000a006040075a7 */ /* 0x0022a400080211ff */
[----:B--2---:R-:W-:Y:S05]  /*aa70*/  @!P1 NANOSLEEP.SYNCS 0x989680 ;  /* 0x009896800000995d */ /* 0x004fea0003900000 */
[----:B------:R-:W2:Y:S02]  /*aa80*/  @!P1 SYNCS.PHASECHK.TRANS64 P1, [R4+URZ+0xa0], R6 ;  /* 0x0000a006040095a7 */ /* 0x000ea400080210ff */
[----:B--2---:R-:W-:Y:S05]  /*aa90*/  @!P1 BRA `(.L_x_108) ;  /* 0xfffffffc00f09947 */ /* 0x004fea000383ffff */
[----:B------:R-:W-:Y:S05]  /*aaa0*/  BRA `(.L_x_107) ;  /* 0xffffffc000287947 */ /* 0x000fea000383ffff */
        .weak           $__internal_0_$__cuda_sm10x_tcgen05_guardrail_trap_col_being_dealloced_not_returned_by_alloc
        .type           $__internal_0_$__cuda_sm10x_tcgen05_guardrail_trap_col_being_dealloced_not_returned_by_alloc,@function
        .size           $__internal_0_$__cuda_sm10x_tcgen05_guardrail_trap_col_being_dealloced_not_returned_by_alloc,($__internal_1_$__cuda_sm10x_tcgen05_guardrail_trap_phase_invalid_during_alloc - $__internal_0_$__cuda_sm10x_tcgen05_guardrail_trap_col_being_dealloced_not_returned_by_alloc)
$__internal_0_$__cuda_sm10x_tcgen05_guardrail_trap_col_being_dealloced_not_returned_by_alloc:
[----:B------:R-:W-:Y:S05]  /*aab0*/  BPT.TRAP 0x1 ;  /* 0x000000040000795c */ /* 0x000fea0000300000 */
[----:B------:R-:W-:-:S04]  /*aac0*/  HFMA2 R3, -RZ, RZ, 0, 0 ;  /* 0x00000000ff037431 */ /* 0x000fc800000001ff */
[----:B------:R-:W-:Y:S05]  /*aad0*/  RET.REL.NODEC R2 `(_ZN7cutlass13device_kernelINS_4gemm6kernel13GemmUniversalIN4cute5tupleIJiiiiEEENS1_10collective13CollectiveMmaINS1_35MainloopSm100TmaUmmaWarpSpecializedILi5ELi2ELi3ENS5_IJNS4_1CILi2EEENSA_ILi1EEESC_EEEEENS5_IJNSA_ILi256EEENSA_ILi160EEENSA_ILi64EEEEEENS_6half_tENS5_IJlSC_lEEESJ_SK_NS4_8TiledMMAINS4_8MMA_AtomIJNS4_26SM100_MMA_F16BF16_2x1SM_SSISJ_SJ_fLi256ELi160ELNS4_4UMMA5MajorE0ELSP_0ELNSO_7ScaleInE0ELSQ_0EEEEEENS4_6LayoutINS5_IJSC_SC_SC_EEENS5_IJNSA_ILi0EEESV_SV_EEEEENS5_IJNS4_10UnderscoreESY_SY_EEEEENS4_18SM100_TMA_2SM_LOADENS4_14ComposedLayoutINS4_7SwizzleILi3ELi4ELi3EEENS4_18smem_ptr_flag_bitsILi16EEENST_INS5_IJNSA_ILi8EEESH_EEENS5_IJSH_SC_EEEEEEEvNS4_8identityES11_S1B_vS1C_EENS_8epilogue10collective18CollectiveEpilogueINS1E_23Sm100TmaWarpSpecializedILi2ELi1ELi160ELb1ELb0EEEJNS5_IJNSA_ILi128EEESG_SH_EEENS5_IJNST_IS1J_SC_EENST_ISG_SC_EEEEESJ_SK_SJ_SK_NS1E_6fusion15FusionCallbacksIS1I_NS1O_17LinearCombinationISJ_fSJ_fLNS_15FloatRoundStyleE2EEES1K_S1N_JEEENS4_5SM1004TMEM4LOAD26SM100_TMEM_LOAD_32dp32b32xENS4_13SM90_TMA_LOADENS12_INS13_ILi2ELi4ELi3EEES16_NST_INS5_IJS17_NSA_ILi32EEEEEENS5_IJS20_SC_EEEEEEENS4_39AutoVectorizingCopyWithAssumedAlignmentILi128EEENS4_14SM90_TMA_STOREES24_S26_S26_EEEvvEEEEvNT_6ParamsE) ;  /* 0xffffff5402487950 */ /* 0x000fea0003c3ffff */
        .weak           $__internal_1_$__cuda_sm10x_tcgen05_guardrail_trap_phase_invalid_during_alloc
        .type           $__internal_1_$__cuda_sm10x_tcgen05_guardrail_trap_phase_invalid_during_alloc,@function
        .size           $__internal_1_$__cuda_sm10x_tcgen05_guardrail_trap_phase_invalid_during_alloc,($__internal_2_$__cuda_sm10x_tcgen05_guardrail_trap_unallocated_columns_being_dealloced - $__internal_1_$__cuda_sm10x_tcgen05_guardrail_trap_phase_invalid_during_alloc)
$__internal_1_$__cuda_sm10x_tcgen05_guardrail_trap_phase_invalid_during_alloc:
[----:B------:R-:W-:Y:S05]  /*aae0*/  BPT.TRAP 0x1 ;  /* 0x000000040000795c */ /* 0x000fea0000300000 */
[----:B------:R-:W-:-:S04]  /*aaf0*/  MOV R5, 0x0 ;  /* 0x0000000000057802 */ /* 0x000fc80000000f00 */
[----:B------:R-:W-:Y:S05]  /*ab00*/  RET.REL.NODEC R4 `(_ZN7cutlass13device_kernelINS_4gemm6kernel13GemmUniversalIN4cute5tupleIJiiiiEEENS1_10collective13CollectiveMmaINS1_35MainloopSm100TmaUmmaWarpSpecializedILi5ELi2ELi3ENS5_IJNS4_1CILi2EEENSA_ILi1EEESC_EEEEENS5_IJNSA_ILi256EEENSA_ILi160EEENSA_ILi64EEEEEENS_6half_tENS5_IJlSC_lEEESJ_SK_NS4_8TiledMMAINS4_8MMA_AtomIJNS4_26SM100_MMA_F16BF16_2x1SM_SSISJ_SJ_fLi256ELi160ELNS4_4UMMA5MajorE0ELSP_0ELNSO_7ScaleInE0ELSQ_0EEEEEENS4_6LayoutINS5_IJSC_SC_SC_EEENS5_IJNSA_ILi0EEESV_SV_EEEEENS5_IJNS4_10UnderscoreESY_SY_EEEEENS4_18SM100_TMA_2SM_LOADENS4_14ComposedLayoutINS4_7SwizzleILi3ELi4ELi3EEENS4_18smem_ptr_flag_bitsILi16EEENST_INS5_IJNSA_ILi8EEESH_EEENS5_IJSH_SC_EEEEEEEvNS4_8identityES11_S1B_vS1C_EENS_8epilogue10collective18CollectiveEpilogueINS1E_23Sm100TmaWarpSpecializedILi2ELi1ELi160ELb1ELb0EEEJNS5_IJNSA_ILi128EEESG_SH_EEENS5_IJNST_IS1J_SC_EENST_ISG_SC_EEEEESJ_SK_SJ_SK_NS1E_6fusion15FusionCallbacksIS1I_NS1O_17LinearCombinationISJ_fSJ_fLNS_15FloatRoundStyleE2EEES1K_S1N_JEEENS4_5SM1004TMEM4LOAD26SM100_TMEM_LOAD_32dp32b32xENS4_13SM90_TMA_LOADENS12_INS13_ILi2ELi4ELi3EEES16_NST_INS5_IJS17_NSA_ILi32EEEEEENS5_IJS20_SC_EEEEEEENS4_39AutoVectorizingCopyWithAssumedAlignmentILi128EEENS4_14SM90_TMA_STOREES24_S26_S26_EEEvvEEEEvNT_6ParamsE) ;  /* 0xffffff54043c7950 */ /* 0x000fea0003c3ffff */
        .weak           $__internal_2_$__cuda_sm10x_tcgen05_guardrail_trap_unallocated_columns_being_dealloced
        .type           $__internal_2_$__cuda_sm10x_tcgen05_guardrail_trap_unallocated_columns_being_dealloced,@function
        .size           $__internal_2_$__cuda_sm10x_tcgen05_guardrail_trap_unallocated_columns_being_dealloced,(.L_x_163 - $__internal_2_$__cuda_sm10x_tcgen05_guardrail_trap_unallocated_columns_being_dealloced)
$__internal_2_$__cuda_sm10x_tcgen05_guardrail_trap_unallocated_columns_being_dealloced:
[----:B------:R-:W-:Y:S05]  /*ab10*/  BPT.TRAP 0x1 ;  /* 0x000000040000795c */ /* 0x000fea0000300000 */
[----:B------:R-:W-:-:S04]  /*ab20*/  HFMA2 R3, -RZ, RZ, 0, 0 ;  /* 0x00000000ff037431 */ /* 0x000fc800000001ff */
[----:B------:R-:W-:Y:S05]  /*ab30*/  RET.REL.NODEC R2 `(_ZN7cutlass13device_kernelINS_4gemm6kernel13GemmUniversalIN4cute5tupleIJiiiiEEENS1_10collective13CollectiveMmaINS1_35MainloopSm100TmaUmmaWarpSpecializedILi5ELi2ELi3ENS5_IJNS4_1CILi2EEENSA_ILi1EEESC_EEEEENS5_IJNSA_ILi256EEENSA_ILi160EEENSA_ILi64EEEEEENS_6half_tENS5_IJlSC_lEEESJ_SK_NS4_8TiledMMAINS4_8MMA_AtomIJNS4_26SM100_MMA_F16BF16_2x1SM_SSISJ_SJ_fLi256ELi160ELNS4_4UMMA5MajorE0ELSP_0ELNSO_7ScaleInE0ELSQ_0EEEEEENS4_6LayoutINS5_IJSC_SC_SC_EEENS5_IJNSA_ILi0EEESV_SV_EEEEENS5_IJNS4_10UnderscoreESY_SY_EEEEENS4_18SM100_TMA_2SM_LOADENS4_14ComposedLayoutINS4_7SwizzleILi3ELi4ELi3EEENS4_18smem_ptr_flag_bitsILi16EEENST_INS5_IJNSA_ILi8EEESH_EEENS5_IJSH_SC_EEEEEEEvNS4_8identityES11_S1B_vS1C_EENS_8epilogue10collective18CollectiveEpilogueINS1E_23Sm100TmaWarpSpecializedILi2ELi1ELi160ELb1ELb0EEEJNS5_IJNSA_ILi128EEESG_SH_EEENS5_IJNST_IS1J_SC_EENST_ISG_SC_EEEEESJ_SK_SJ_SK_NS1E_6fusion15FusionCallbacksIS1I_NS1O_17LinearCombinationISJ_fSJ_fLNS_15FloatRoundStyleE2EEES1K_S1N_JEEENS4_5SM1004TMEM4LOAD26SM100_TMEM_LOAD_32dp32b32xENS4_13SM90_TMA_LOADENS12_INS13_ILi2ELi4ELi3EEES16_NST_INS5_IJS17_NSA_ILi32EEEEEENS5_IJS20_SC_EEEEEEENS4_39AutoVectorizingCopyWithAssumedAlignmentILi128EEENS4_14SM90_TMA_STOREES24_S26_S26_EEEvvEEEEvNT_6ParamsE) ;  /* 0xffffff5402307950 */ /* 0x000fea0003c3ffff */
.L_x_162:
[----:B------:R-:W-:-:S00]  /*ab40*/  BRA `(.L_x_162) ;  /* 0xfffffffc00fc7947 */ /* 0x000fc0000383ffff */
[----:B------:R-:W-:-:S00]  /*ab50*/  NOP ;  /* 0x0000000000007918 */ /* 0x000fc00000000000 */
        /* <DEDUP_REMOVED lines=10> */
.L_x_163:


//--------------------- .nv.global.init           --------------------------
	.section	.nv.global.init,"aw",@progbits
.nv.global.init:
	.type		$str$27,@object
	.size		$str$27,($str$28 - $str$27)
$str$27:
        /*0000*/ 	.byte	0x28, 0x61, 0x64, 0x64, 0x72, 0x65, 0x73, 0x73, 0x20, 0x26, 0x20, 0x6d, 0x61, 0x73, 0x6b, 0x29
        /*0010*/ 	.byte	0x20, 0x3d, 0x3d, 0x20, 0x30, 0x00
	.type		$str$28,@object
	.size		$str$28,($str$26 - $str$28)
$str$28:
        /*0016*/ 	.byte	0x2f, 0x74, 0x6d, 0x70, 0x2f, 0x63, 0x75, 0x74, 0x6c, 0x61, 0x73, 0x73, 0x5f, 0x73, 0x77, 0x65
        /*0026*/ 	.byte	0x65, 0x70, 0x5f, 0x73, 0x72, 0x63, 0x2f, 0x69, 0x6e, 0x63, 0x6c, 0x75, 0x64, 0x65, 0x2f, 0x63
        /*0036*/ 	.byte	0x75, 0x74, 0x65, 0x2f, 0x70, 0x6f, 0x69, 0x6e, 0x74, 0x65, 0x72, 0x5f, 0x66, 0x6c, 0x61, 0x67
        /*0046*/ 	.byte	0x67, 0x65, 0x64, 0x2e, 0x68, 0x70, 0x70, 0x00
	.type		$str$26,@object
	.size		$str$26,($str$25 - $str$26)
$str$26:
        /*004e*/ 	.byte	0x2f, 0x74, 0x6d, 0x70, 0x2f, 0x63, 0x75, 0x74, 0x6c, 0x61, 0x73, 0x73, 0x5f, 0x73, 0x77, 0x65
        /*005e*/ 	.byte	0x65, 0x70, 0x5f, 0x73, 0x72, 0x63, 0x2f, 0x69, 0x6e, 0x63, 0x6c, 0x75, 0x64, 0x65, 0x2f, 0x63
        /*006e*/ 	.byte	0x75, 0x74, 0x65, 0x2f, 0x61, 0x74, 0x6f, 0x6d, 0x2f, 0x63, 0x6f, 0x70, 0x79, 0x5f, 0x74, 0x72
        /*007e*/ 	.byte	0x61, 0x69, 0x74, 0x73, 0x5f, 0x73, 0x6d, 0x31, 0x30, 0x30, 0x2e, 0x68, 0x70, 0x70, 0x00
	.type		$str$25,@object
	.size		$str$25,(__unnamed_1 - $str$25)
$str$25:
        /*008d*/ 	.byte	0x28, 0x28, 0x75, 0x69, 0x6e, 0x74, 0x33, 0x32, 0x5f, 0x74, 0x28, 0x74, 0x68, 0x72, 0x65, 0x61
        /*009d*/ 	.byte	0x64, 0x49, 0x64, 0x78, 0x2e, 0x78, 0x29, 0x20, 0x2f, 0x20, 0x33, 0x32, 0x29, 0x20, 0x25, 0x20
        /*00ad*/ 	.byte	0x34, 0x29, 0x20, 0x3d, 0x3d, 0x20, 0x28, 0x28, 0x28, 0x74, 0x6d, 0x65, 0x6d, 0x5f, 0x61, 0x64
        /*00bd*/ 	.byte	0x64, 0x72, 0x20, 0x3e, 0x3e, 0x20, 0x31, 0x36, 0x29, 0x20, 0x2f, 0x20, 0x33, 0x32, 0x29, 0x20
        /*00cd*/ 	.byte	0x25, 0x20, 0x34, 0x29, 0x00
	.type		__unnamed_1,@object
	.size		__unnamed_1,(__unnamed_2 - __unnamed_1)
__unnamed_1:
        /* <DEDUP_REMOVED lines=25> */
        /*0262*/ 	.byte	0x30, 0x34, 0x38, 0x30, 0x3e, 0x3e, 0x3e, 0x3e, 0x5d, 0x00
	.type		__unnamed_2,@object
	.size		__unnamed_2,(.L_2 - __unnamed_2)
__unnamed_2:
        /* <DEDUP_REMOVED lines=42> */
        /*050c*/ 	.byte	0x3e, 0x3e, 0x5d, 0x00
.L_2:


//--------------------- .nv.shared._ZN7cutlass13device_kernelINS_4gemm6kernel13GemmUniversalIN4cute5tupleIJiiiiEEENS1_10collective13CollectiveMmaINS1_35MainloopSm100TmaUmmaWarpSpecializedILi5ELi2ELi3ENS5_IJNS4_1CILi2EEENSA_ILi1EEESC_EEEEENS5_IJNSA_ILi256EEENSA_ILi160EEENSA_ILi64EEEEEENS_6half_tENS5_IJlSC_lEEESJ_SK_NS4_8TiledMMAINS4_8MMA_AtomIJNS4_26SM100_MMA_F16BF16_2x1SM_SSISJ_SJ_fLi256ELi160ELNS4_4UMMA5MajorE0ELSP_0ELNSO_7ScaleInE0ELSQ_0EEEEEENS4_6LayoutINS5_IJSC_SC_SC_EEENS5_IJNSA_ILi0EEESV_SV_EEEEENS5_IJNS4_10UnderscoreESY_SY_EEEEENS4_18SM100_TMA_2SM_LOADENS4_14ComposedLayoutINS4_7SwizzleILi3ELi4ELi3EEENS4_18smem_ptr_flag_bitsILi16EEENST_INS5_IJNSA_ILi8EEESH_EEENS5_IJSH_SC_EEEEEEEvNS4_8identityES11_S1B_vS1C_EENS_8epilogue10collective18CollectiveEpilogueINS1E_23Sm100TmaWarpSpecializedILi2ELi1ELi160ELb1ELb0EEEJNS5_IJNSA_ILi128EEESG_SH_EEENS5_IJNST_IS1J_SC_EENST_ISG_SC_EEEEESJ_SK_SJ_SK_NS1E_6fusion15FusionCallbacksIS1I_NS1O_17LinearCombinationISJ_fSJ_fLNS_15FloatRoundStyleE2EEES1K_S1N_JEEENS4_5SM1004TMEM4LOAD26SM100_TMEM_LOAD_32dp32b32xENS4_13SM90_TMA_LOADENS12_INS13_ILi2ELi4ELi3EEES16_NST_INS5_IJS17_NSA_ILi32EEEEEENS5_IJS20_SC_EEEEEEENS4_39AutoVectorizingCopyWithAssumedAlignmentILi128EEENS4_14SM90_TMA_STOREES24_S26_S26_EEEvvEEEEvNT_6ParamsE --------------------------
	.section	.nv.shared._ZN7cutlass13device_kernelINS_4gemm6kernel13GemmUniversalIN4cute5tupleIJiiiiEEENS1_10collective13CollectiveMmaINS1_35MainloopSm100TmaUmmaWarpSpecializedILi5ELi2ELi3ENS5_IJNS4_1CILi2EEENSA_ILi1EEESC_EEEEENS5_IJNSA_ILi256EEENSA_ILi160EEENSA_ILi64EEEEEENS_6half_tENS5_IJlSC_lEEESJ_SK_NS4_8TiledMMAINS4_8MMA_AtomIJNS4_26SM100_MMA_F16BF16_2x1SM_SSISJ_SJ_fLi256ELi160ELNS4_4UMMA5MajorE0ELSP_0ELNSO_7ScaleInE0ELSQ_0EEEEEENS4_6LayoutINS5_IJSC_SC_SC_EEENS5_IJNSA_ILi0EEESV_SV_EEEEENS5_IJNS4_10UnderscoreESY_SY_EEEEENS4_18SM100_TMA_2SM_LOADENS4_14ComposedLayoutINS4_7SwizzleILi3ELi4ELi3EEENS4_18smem_ptr_flag_bitsILi16EEENST_INS5_IJNSA_ILi8EEESH_EEENS5_IJSH_SC_EEEEEEEvNS4_8identityES11_S1B_vS1C_EENS_8epilogue10collective18CollectiveEpilogueINS1E_23Sm100TmaWarpSpecializedILi2ELi1ELi160ELb1ELb0EEEJNS5_IJNSA_ILi128EEESG_SH_EEENS5_IJNST_IS1J_SC_EENST_ISG_SC_EEEEESJ_SK_SJ_SK_NS1E_6fusion15FusionCallbacksIS1I_NS1O_17LinearCombinationISJ_fSJ_fLNS_15FloatRoundStyleE2EEES1K_S1N_JEEENS4_5SM1004TMEM4LOAD26SM100_TMEM_LOAD_32dp32b32xENS4_13SM90_TMA_LOADENS12_INS13_ILi2ELi4ELi3EEES16_NST_INS5_IJS17_NSA_ILi32EEEEEENS5_IJS20_SC_EEEEEEENS4_39AutoVectorizingCopyWithAssumedAlignmentILi128EEENS4_14SM90_TMA_STOREES24_S26_S26_EEEvvEEEEvNT_6ParamsE,"aw",@nobits
	.sectionflags	@""
	.align	16
	.zero		1024


//--------------------- .nv.shared.reserved.0     --------------------------
	.section	.nv.shared.reserved.0,"aw",@nobits
	.weak		__nv_reservedSMEM_offset_0_alias
	.size		__nv_reservedSMEM_offset_0_alias, 0, 64
	.other		__nv_reservedSMEM_offset_0_alias,@"STO_CUDA_RESERVED_SHARED STV_DEFAULT"
__nv_reservedSMEM_offset_0_alias:
	.zero		0
.nv.shared.reserved.0:
	.zero		64
	.weak		__nv_reservedSMEM_tcgen05_partition
	.type		__nv_reservedSMEM_tcgen05_partition,@object
	.size		__nv_reservedSMEM_tcgen05_partition,(.L_0 - __nv_reservedSMEM_tcgen05_partition)
__nv_reservedSMEM_tcgen05_partition:
	.zero		32
.L_0:


//--------------------- .nv.global                --------------------------
	.section	.nv.global,"aw",@nobits
.nv.global:
	.type		_ZN40_INTERNAL_9489aa5e_4_k_cu_7d5e3ba9_111114cute1_E,@object
	.size		_ZN40_INTERNAL_9489aa5e_4_k_cu_7d5e3ba9_111114cute1_E,(_ZN40_INTERNAL_9489aa5e_4_k_cu_7d5e3ba9_111114cuda3std3__45__cpo6cbeginE - _ZN40_INTERNAL_9489aa5e_4_k_cu_7d5e3ba9_111114cute1_E)
_ZN40_INTERNAL_9489aa5e_4_k_cu_7d5e3ba9_111114cute1_E:
	.zero		1
	.type		_ZN40_INTERNAL_9489aa5e_4_k_cu_7d5e3ba9_111114cuda3std3__45__cpo6cbeginE,@object
	.size		_ZN40_INTERNAL_9489aa5e_4_k_cu_7d5e3ba9_111114cuda3std3__45__cpo6cbeginE,(_ZN40_INTERNAL_9489aa5e_4_k_cu_7d5e3ba9_111114cuda3std3__48in_placeE - _ZN40_INTERNAL_9489aa5e_4_k_cu_7d5e3ba9_111114cuda3std3__45__cpo6cbeginE)
_ZN40_INTERNAL_9489aa5e_4_k_cu_7d5e3ba9_111114cuda3std3__45__cpo6cbeginE:
	.zero		1
	.type		_ZN40_INTERNAL_9489aa5e_4_k_cu_7d5e3ba9_111114cuda3std3__48in_placeE,@object
	.size		_ZN40_INTERNAL_9489aa5e_4_k_cu_7d5e3ba9_111114cuda3std3__48in_placeE,(_ZN40_INTERNAL_9489aa5e_4_k_cu_7d5e3ba9_111114cuda3std6ranges3__45__cpo9iter_moveE - _ZN40_INTERNAL_9489aa5e_4_k_cu_7d5e3ba9_111114cuda3std3__48in_placeE)
_ZN40_INTERNAL_9489aa5e_4_k_cu_7d5e3ba9_111114cuda3std3__48in_placeE:
	.zero		1
	.type		_ZN40_INTERNAL_9489aa5e_4_k_cu_7d5e3ba9_111114cuda3std6ranges3__45__cpo9iter_moveE,@object
	.size		_ZN40_INTERNAL_9489aa5e_4_k_cu_7d5e3ba9_111114cuda3std6ranges3__45__cpo9iter_moveE,(_ZN40_INTERNAL_9489aa5e_4_k_cu_7d5e3ba9_111114cuda3std3__45__cpo5beginE - _ZN40_INTERNAL_9489aa5e_4_k_cu_7d5e3ba9_111114cuda3std6ranges3__45__cpo9iter_moveE)
_ZN40_INTERNAL_9489aa5e_4_k_cu_7d5e3ba9_111114cuda3std6ranges3__45__cpo9iter_moveE:
	.zero		1
	.type		_ZN40_INTERNAL_9489aa5e_4_k_cu_7d5e3ba9_111114cuda3std3__45__cpo5beginE,@object
	.size		_ZN40_INTERNAL_9489aa5e_4_k_cu_7d5e3ba9_111114cuda3std3__45__cpo5beginE,(_ZN40_INTERNAL_9489aa5e_4_k_cu_7d5e3ba9_111114cuda3std3__442_GLOBAL__N__9489aa5e_4_k_cu_7d5e3ba9_111116ignoreE - _ZN40_INTERNAL_9489aa5e_4_k_cu_7d5e3ba9_111114cuda3std3__45__cpo5beginE)
_ZN40_INTERNAL_9489aa5e_4_k_cu_7d5e3ba9_111114cuda3std3__45__cpo5beginE:
	.zero		1
	.type		_ZN40_INTERNAL_9489aa5e_4_k_cu_7d5e3ba9_111114cuda3std3__442_GLOBAL__N__9489aa5e_4_k_cu_7d5e3ba9_111116ignoreE,@object
	.size		_ZN40_INTERNAL_9489aa5e_4_k_cu_7d5e3ba9_111114cuda3std3__442_GLOBAL__N__9489aa5e_4_k_cu_7d5e3ba9_111116ignoreE,(_ZN40_INTERNAL_9489aa5e_4_k_cu_7d5e3ba9_111114cute7productE - _ZN40_INTERNAL_9489aa5e_4_k_cu_7d5e3ba9_111114cuda3std3__442_GLOBAL__N__9489aa5e_4_k_cu_7d5e3ba9_111116ignoreE)
_ZN40_INTERNAL_9489aa5e_4_k_cu_7d5e3ba9_111114cuda3std3__442_GLOBAL__N__9489aa5e_4_k_cu_7d5e3ba9_111116ignoreE:
	.zero		1
	.type		_ZN40_INTERNAL_9489aa5e_4_k_cu_7d5e3ba9_111114cute7productE,@object
	.size		_ZN40_INTERNAL_9489aa5e_4_k_cu_7d5e3ba9_111114cute7productE,(_ZN40_INTERNAL_9489aa5e_4_k_cu_7d5e3ba9_111114cuda3std3__45__cpo3endE - _ZN40_INTERNAL_9489aa5e_4_k_cu_7d5e3ba9_111114cute7productE)
_ZN40_INTERNAL_9489aa5e_4_k_cu_7d5e3ba9_111114cute7productE:
	.zero		1
	.type		_ZN40_INTERNAL_9489aa5e_4_k_cu_7d5e3ba9_111114cuda3std3__45__cpo3endE,@object
	.size		_ZN40_INTERNAL_9489aa5e_4_k_cu_7d5e3ba9_111114cuda3std3__45__cpo3endE,(_ZN40_INTERNAL_9489aa5e_4_k_cu_7d5e3ba9_111114cuda3std3__419piecewise_constructE - _ZN40_INTERNAL_9489aa5e_4_k_cu_7d5e3ba9_111114cuda3std3__45__cpo3endE)
_ZN40_INTERNAL_9489aa5e_4_k_cu_7d5e3ba9_111114cuda3std3__45__cpo3endE:
	.zero		1
	.type		_ZN40_INTERNAL_9489aa5e_4_k_cu_7d5e3ba9_111114cuda3std3__419piecewise_constructE,@object
	.size		_ZN40_INTERNAL_9489aa5e_4_k_cu_7d5e3ba9_111114cuda3std3__419piecewise_constructE,(_ZN40_INTERNAL_9489aa5e_4_k_cu_7d5e3ba9_111114cuda3std3__45__cpo4cendE - _ZN40_INTERNAL_9489aa5e_4_k_cu_7d5e3ba9_111114cuda3std3__419piecewise_constructE)
_ZN40_INTERNAL_9489aa5e_4_k_cu_7d5e3ba9_111114cuda3std3__419piecewise_constructE:
	.zero		1
	.type		_ZN40_INTERNAL_9489aa5e_4_k_cu_7d5e3ba9_111114cuda3std3__45__cpo4cendE,@object
	.size		_ZN40_INTERNAL_9489aa5e_4_k_cu_7d5e3ba9_111114cuda3std3__45__cpo4cendE,(_ZN40_INTERNAL_9489aa5e_4_k_cu_7d5e3ba9_111114cuda3std6ranges3__45__cpo4swapE - _ZN40_INTERNAL_9489aa5e_4_k_cu_7d5e3ba9_111114cuda3std3__45__cpo4cendE)
_ZN40_INTERNAL_9489aa5e_4_k_cu_7d5e3ba9_111114cuda3std3__45__cpo4cendE:
	.zero		1
	.type		_ZN40_INTERNAL_9489aa5e_4_k_cu_7d5e3ba9_111114cuda3std6ranges3__45__cpo4swapE,@object
	.size		_ZN40_INTERNAL_9489aa5e_4_k_cu_7d5e3ba9_111114cuda3std6ranges3__45__cpo4swapE,(.L_10 - _ZN40_INTERNAL_9489aa5e_4_k_cu_7d5e3ba9_111114cuda3std6ranges3__45__cpo4swapE)
_ZN40_INTERNAL_9489aa5e_4_k_cu_7d5e3ba9_111114cuda3std6ranges3__45__cpo4swapE:
	.zero		1
.L_10:


//--------------------- .nv.constant0._ZN7cutlass13device_kernelINS_4gemm6kernel13GemmUniversalIN4cute5tupleIJiiiiEEENS1_10collective13CollectiveMmaINS1_35MainloopSm100TmaUmmaWarpSpecializedILi5ELi2ELi3ENS5_IJNS4_1CILi2EEENSA_ILi1EEESC_EEEEENS5_IJNSA_ILi256EEENSA_ILi160EEENSA_ILi64EEEEEENS_6half_tENS5_IJlSC_lEEESJ_SK_NS4_8TiledMMAINS4_8MMA_AtomIJNS4_26SM100_MMA_F16BF16_2x1SM_SSISJ_SJ_fLi256ELi160ELNS4_4UMMA5MajorE0ELSP_0ELNSO_7ScaleInE0ELSQ_0EEEEEENS4_6LayoutINS5_IJSC_SC_SC_EEENS5_IJNSA_ILi0EEESV_SV_EEEEENS5_IJNS4_10UnderscoreESY_SY_EEEEENS4_18SM100_TMA_2SM_LOADENS4_14ComposedLayoutINS4_7SwizzleILi3ELi4ELi3EEENS4_18smem_ptr_flag_bitsILi16EEENST_INS5_IJNSA_ILi8EEESH_EEENS5_IJSH_SC_EEEEEEEvNS4_8identityES11_S1B_vS1C_EENS_8epilogue10collective18CollectiveEpilogueINS1E_23Sm100TmaWarpSpecializedILi2ELi1ELi160ELb1ELb0EEEJNS5_IJNSA_ILi128EEESG_SH_EEENS5_IJNST_IS1J_SC_EENST_ISG_SC_EEEEESJ_SK_SJ_SK_NS1E_6fusion15FusionCallbacksIS1I_NS1O_17LinearCombinationISJ_fSJ_fLNS_15FloatRoundStyleE2EEES1K_S1N_JEEENS4_5SM1004TMEM4LOAD26SM100_TMEM_LOAD_32dp32b32xENS4_13SM90_TMA_LOADENS12_INS13_ILi2ELi4ELi3EEES16_NST_INS5_IJS17_NSA_ILi32EEEEEENS5_IJS20_SC_EEEEEEENS4_39AutoVectorizingCopyWithAssumedAlignmentILi128EEENS4_14SM90_TMA_STOREES24_S26_S26_EEEvvEEEEvNT_6ParamsE --------------------------
	.section	.nv.constant0._ZN7cutlass13device_kernelINS_4gemm6kernel13GemmUniversalIN4cute5tupleIJiiiiEEENS1_10collective13CollectiveMmaINS1_35MainloopSm100TmaUmmaWarpSpecializedILi5ELi2ELi3ENS5_IJNS4_1CILi2EEENSA_ILi1EEESC_EEEEENS5_IJNSA_ILi256EEENSA_ILi160EEENSA_ILi64EEEEEENS_6half_tENS5_IJlSC_lEEESJ_SK_NS4_8TiledMMAINS4_8MMA_AtomIJNS4_26SM100_MMA_F16BF16_2x1SM_SSISJ_SJ_fLi256ELi160ELNS4_4UMMA5MajorE0ELSP_0ELNSO_7ScaleInE0ELSQ_0EEEEEENS4_6LayoutINS5_IJSC_SC_SC_EEENS5_IJNSA_ILi0EEESV_SV_EEEEENS5_IJNS4_10UnderscoreESY_SY_EEEEENS4_18SM100_TMA_2SM_LOADENS4_14ComposedLayoutINS4_7SwizzleILi3ELi4ELi3EEENS4_18smem_ptr_flag_bitsILi16EEENST_INS5_IJNSA_ILi8EEESH_EEENS5_IJSH_SC_EEEEEEEvNS4_8identityES11_S1B_vS1C_EENS_8epilogue10collective18CollectiveEpilogueINS1E_23Sm100TmaWarpSpecializedILi2ELi1ELi160ELb1ELb0EEEJNS5_IJNSA_ILi128EEESG_SH_EEENS5_IJNST_IS1J_SC_EENST_ISG_SC_EEEEESJ_SK_SJ_SK_NS1E_6fusion15FusionCallbacksIS1I_NS1O_17LinearCombinationISJ_fSJ_fLNS_15FloatRoundStyleE2EEES1K_S1N_JEEENS4_5SM1004TMEM4LOAD26SM100_TMEM_LOAD_32dp32b32xENS4_13SM90_TMA_LOADENS12_INS13_ILi2ELi4ELi3EEES16_NST_INS5_IJS17_NSA_ILi32EEEEEENS5_IJS20_SC_EEEEEEENS4_39AutoVectorizingCopyWithAssumedAlignmentILi128EEENS4_14SM90_TMA_STOREES24_S26_S26_EEEvvEEEEvNT_6ParamsE,"a",@progbits
	.sectionflags	@""
	.align	4
.nv.constant0._ZN7cutlass13device_kernelINS_4gemm6kernel13GemmUniversalIN4cute5tupleIJiiiiEEENS1_10collective13CollectiveMmaINS1_35MainloopSm100TmaUmmaWarpSpecializedILi5ELi2ELi3ENS5_IJNS4_1CILi2EEENSA_ILi1EEESC_EEEEENS5_IJNSA_ILi256EEENSA_ILi160EEENSA_ILi64EEEEEENS_6half_tENS5_IJlSC_lEEESJ_SK_NS4_8TiledMMAINS4_8MMA_AtomIJNS4_26SM100_MMA_F16BF16_2x1SM_SSISJ_SJ_fLi256ELi160ELNS4_4UMMA5MajorE0ELSP_0ELNSO_7ScaleInE0ELSQ_0EEEEEENS4_6LayoutINS5_IJSC_SC_SC_EEENS5_IJNSA_ILi0EEESV_SV_EEEEENS5_IJNS4_10UnderscoreESY_SY_EEEEENS4_18SM100_TMA_2SM_LOADENS4_14ComposedLayoutINS4_7SwizzleILi3ELi4ELi3EEENS4_18smem_ptr_flag_bitsILi16EEENST_INS5_IJNSA_ILi8EEESH_EEENS5_IJSH_SC_EEEEEEEvNS4_8identityES11_S1B_vS1C_EENS_8epilogue10collective18CollectiveEpilogueINS1E_23Sm100TmaWarpSpecializedILi2ELi1ELi160ELb1ELb0EEEJNS5_IJNSA_ILi128EEESG_SH_EEENS5_IJNST_IS1J_SC_EENST_ISG_SC_EEEEESJ_SK_SJ_SK_NS1E_6fusion15FusionCallbacksIS1I_NS1O_17LinearCombinationISJ_fSJ_fLNS_15FloatRoundStyleE2EEES1K_S1N_JEEENS4_5SM1004TMEM4LOAD26SM100_TMEM_LOAD_32dp32b32xENS4_13SM90_TMA_LOADENS12_INS13_ILi2ELi4ELi3EEES16_NST_INS5_IJS17_NSA_ILi32EEEEEENS5_IJS20_SC_EEEEEEENS4_39AutoVectorizingCopyWithAssumedAlignmentILi128EEENS4_14SM90_TMA_STOREES24_S26_S26_EEEvvEEEEvNT_6ParamsE:
	.zero		2944


//--------------------- SYMBOLS --------------------------

	.type		.nv.reservedSmem.offset0,@object
	.size		.nv.reservedSmem.offset0,0x4
	.type		.nv.reservedSmem.cap,@object
	.size		.nv.reservedSmem.cap,0x4
	.type		__assertfail,@function
